	.target	sm_90a

	.elftype	@"ET_EXEC"


//--------------------- .note.nv.tkinfo           --------------------------
	.section	.note.nv.tkinfo,"",@"SHT_NOTE"
	.sectionflags	@"SHF_NOTE_NV_TKINFO"
	.tkinfo
        /*0018*/ 	.word	0x00000002
        /*0030*/ 	.string	""
        /*0030*/ 	.string	"ptxas"
        /*0030*/ 	.string	"Cuda compilation tools, release 13.0, V13.0.88"
        /*0030*/ 	.string	"Build cuda_13.0.r13.0/compiler.36424714_0"
        /*0030*/ 	.string	"-arch sm_90a -m 64 "



//--------------------- .note.nv.cuinfo           --------------------------
	.section	.note.nv.cuinfo,"",@"SHT_NOTE"
	.sectionflags	@"SHF_NOTE_NV_CUINFO"
        /*0018*/ 	.short	0x0002
        /*001a*/ 	.short	0x005a
        /*001c*/ 	.short	0x0082
	.zero		2


//--------------------- .nv.info                  --------------------------
	.section	.nv.info,"",@"SHT_CUDA_INFO"
	.align	4


	//----- nvinfo : EIATTR_REGCOUNT
	.align		4
        /*0000*/ 	.byte	0x04, 0x2f
        /*0002*/ 	.short	(.L_15 - .L_14)
	.align		4
.L_14:
        /*0004*/ 	.word	index@(_ZN7cutlass13device_kernelINS_4gemm6kernel13GemmUniversalIN4cute5tupleIJiiiiEEENS1_10collective13CollectiveMmaINS1_34MainloopSm90TmaGmmaWarpSpecializedILi9ENS5_IJNS4_1CILi8EEENSA_ILi1EEESC_EEENS1_32KernelTmaWarpSpecializedPingpongEEENS5_IJNSA_ILi64EEENSA_ILi128EEESG_EEENS_6half_tENS5_IJlSC_lEEESJ_SK_NS4_8TiledMMAINS4_8MMA_AtomIJNS4_4SM904GMMA26MMA_64x128x16_F32F16F16_SSILNSO_5MajorE0ELSQ_0ELNSO_7ScaleInE1ELSR_1EEEEEENS4_6LayoutINS5_IJSC_SC_SC_EEENS5_IJNSA_ILi0EEESW_SW_EEEEENS5_IJNS4_10UnderscoreESZ_SZ_EEEEENS4_13SM90_TMA_LOADENS4_14ComposedLayoutINS4_7SwizzleILi3ELi4ELi3EEENS4_18smem_ptr_flag_bitsILi16EEENSU_INS5_IJSB_SG_EEENS5_IJSG_SC_EEEEEEEvNS4_8identityENS4_23SM90_TMA_LOAD_MULTICASTES1B_vS1C_EENS_8epilogue10collective6detail29Sm90TmaWarpSpecializedAdapterINS1G_15DefaultEpilogueISJ_SK_SK_NS1F_6thread17LinearCombinationISJ_Li1EffLNS1K_9ScaleType4KindE0ELNS_15FloatRoundStyleE2ESJ_EENS1_15EpilogueDefaultEEEEEvvEEEEvNT_6ParamsE)
        /*0008*/ 	.word	0x000000a8


	//----- nvinfo : EIATTR_FRAME_SIZE
	.align		4
.L_15:
        /*000c*/ 	.byte	0x04, 0x11
        /*000e*/ 	.short	(.L_17 - .L_16)
	.align		4
.L_16:
        /*0010*/ 	.word	index@(_ZN7cutlass13device_kernelINS_4gemm6kernel13GemmUniversalIN4cute5tupleIJiiiiEEENS1_10collective13CollectiveMmaINS1_34MainloopSm90TmaGmmaWarpSpecializedILi9ENS5_IJNS4_1CILi8EEENSA_ILi1EEESC_EEENS1_32KernelTmaWarpSpecializedPingpongEEENS5_IJNSA_ILi64EEENSA_ILi128EEESG_EEENS_6half_tENS5_IJlSC_lEEESJ_SK_NS4_8TiledMMAINS4_8MMA_AtomIJNS4_4SM904GMMA26MMA_64x128x16_F32F16F16_SSILNSO_5MajorE0ELSQ_0ELNSO_7ScaleInE1ELSR_1EEEEEENS4_6LayoutINS5_IJSC_SC_SC_EEENS5_IJNSA_ILi0EEESW_SW_EEEEENS5_IJNS4_10UnderscoreESZ_SZ_EEEEENS4_13SM90_TMA_LOADENS4_14ComposedLayoutINS4_7SwizzleILi3ELi4ELi3EEENS4_18smem_ptr_flag_bitsILi16EEENSU_INS5_IJSB_SG_EEENS5_IJSG_SC_EEEEEEEvNS4_8identityENS4_23SM90_TMA_LOAD_MULTICASTES1B_vS1C_EENS_8epilogue10collective6detail29Sm90TmaWarpSpecializedAdapterINS1G_15DefaultEpilogueISJ_SK_SK_NS1F_6thread17LinearCombinationISJ_Li1EffLNS1K_9ScaleType4KindE0ELNS_15FloatRoundStyleE2ESJ_EENS1_15EpilogueDefaultEEEEEvvEEEEvNT_6ParamsE)
        /*0014*/ 	.word	0x00000008


	//----- nvinfo : EIATTR_MIN_STACK_SIZE
	.align		4
.L_17:
        /*0018*/ 	.byte	0x04, 0x12
        /*001a*/ 	.short	(.L_19 - .L_18)
	.align		4
.L_18:
        /*001c*/ 	.word	index@(_ZN7cutlass13device_kernelINS_4gemm6kernel13GemmUniversalIN4cute5tupleIJiiiiEEENS1_10collective13CollectiveMmaINS1_34MainloopSm90TmaGmmaWarpSpecializedILi9ENS5_IJNS4_1CILi8EEENSA_ILi1EEESC_EEENS1_32KernelTmaWarpSpecializedPingpongEEENS5_IJNSA_ILi64EEENSA_ILi128EEESG_EEENS_6half_tENS5_IJlSC_lEEESJ_SK_NS4_8TiledMMAINS4_8MMA_AtomIJNS4_4SM904GMMA26MMA_64x128x16_F32F16F16_SSILNSO_5MajorE0ELSQ_0ELNSO_7ScaleInE1ELSR_1EEEEEENS4_6LayoutINS5_IJSC_SC_SC_EEENS5_IJNSA_ILi0EEESW_SW_EEEEENS5_IJNS4_10UnderscoreESZ_SZ_EEEEENS4_13SM90_TMA_LOADENS4_14ComposedLayoutINS4_7SwizzleILi3ELi4ELi3EEENS4_18smem_ptr_flag_bitsILi16EEENSU_INS5_IJSB_SG_EEENS5_IJSG_SC_EEEEEEEvNS4_8identityENS4_23SM90_TMA_LOAD_MULTICASTES1B_vS1C_EENS_8epilogue10collective6detail29Sm90TmaWarpSpecializedAdapterINS1G_15DefaultEpilogueISJ_SK_SK_NS1F_6thread17LinearCombinationISJ_Li1EffLNS1K_9ScaleType4KindE0ELNS_15FloatRoundStyleE2ESJ_EENS1_15EpilogueDefaultEEEEEvvEEEEvNT_6ParamsE)
        /*0020*/ 	.word	0x00000008
.L_19:


//--------------------- .nv.compat                --------------------------
	.section	.nv.compat,"",@"SHT_CUDA_COMPAT_INFO"
	.align	4
        /*0000*/ 	.byte	0x02, 0x09, 0x01, 0x00, 0x02, 0x02, 0x04, 0x00, 0x02, 0x05, 0x05, 0x00, 0x03, 0x07, 0x01, 0x01
        /*0010*/ 	.byte	0x02, 0x03, 0x01, 0x00, 0x02, 0x06, 0x01, 0x00, 0x04, 0x0b, 0x08, 0x00, 0x00, 0x00, 0x00, 0x00
        /*0020*/ 	.byte	0x00, 0x00, 0x00, 0x00


//--------------------- .nv.info._ZN7cutlass13device_kernelINS_4gemm6kernel13GemmUniversalIN4cute5tupleIJiiiiEEENS1_10collective13CollectiveMmaINS1_34MainloopSm90TmaGmmaWarpSpecializedILi9ENS5_IJNS4_1CILi8EEENSA_ILi1EEESC_EEENS1_32KernelTmaWarpSpecializedPingpongEEENS5_IJNSA_ILi64EEENSA_ILi128EEESG_EEENS_6half_tENS5_IJlSC_lEEESJ_SK_NS4_8TiledMMAINS4_8MMA_AtomIJNS4_4SM904GMMA26MMA_64x128x16_F32F16F16_SSILNSO_5MajorE0ELSQ_0ELNSO_7ScaleInE1ELSR_1EEEEEENS4_6LayoutINS5_IJSC_SC_SC_EEENS5_IJNSA_ILi0EEESW_SW_EEEEENS5_IJNS4_10UnderscoreESZ_SZ_EEEEENS4_13SM90_TMA_LOADENS4_14ComposedLayoutINS4_7SwizzleILi3ELi4ELi3EEENS4_18smem_ptr_flag_bitsILi16EEENSU_INS5_IJSB_SG_EEENS5_IJSG_SC_EEEEEEEvNS4_8identityENS4_23SM90_TMA_LOAD_MULTICASTES1B_vS1C_EENS_8epilogue10collective6detail29Sm90TmaWarpSpecializedAdapterINS1G_15DefaultEpilogueISJ_SK_SK_NS1F_6thread17LinearCombinationISJ_Li1EffLNS1K_9ScaleType4KindE0ELNS_15FloatRoundStyleE2ESJ_EENS1_15EpilogueDefaultEEEEEvvEEEEvNT_6ParamsE --------------------------
	.section	.nv.info._ZN7cutlass13device_kernelINS_4gemm6kernel13GemmUniversalIN4cute5tupleIJiiiiEEENS1_10collective13CollectiveMmaINS1_34MainloopSm90TmaGmmaWarpSpecializedILi9ENS5_IJNS4_1CILi8EEENSA_ILi1EEESC_EEENS1_32KernelTmaWarpSpecializedPingpongEEENS5_IJNSA_ILi64EEENSA_ILi128EEESG_EEENS_6half_tENS5_IJlSC_lEEESJ_SK_NS4_8TiledMMAINS4_8MMA_AtomIJNS4_4SM904GMMA26MMA_64x128x16_F32F16F16_SSILNSO_5MajorE0ELSQ_0ELNSO_7ScaleInE1ELSR_1EEEEEENS4_6LayoutINS5_IJSC_SC_SC_EEENS5_IJNSA_ILi0EEESW_SW_EEEEENS5_IJNS4_10UnderscoreESZ_SZ_EEEEENS4_13SM90_TMA_LOADENS4_14ComposedLayoutINS4_7SwizzleILi3ELi4ELi3EEENS4_18smem_ptr_flag_bitsILi16EEENSU_INS5_IJSB_SG_EEENS5_IJSG_SC_EEEEEEEvNS4_8identityENS4_23SM90_TMA_LOAD_MULTICASTES1B_vS1C_EENS_8epilogue10collective6detail29Sm90TmaWarpSpecializedAdapterINS1G_15DefaultEpilogueISJ_SK_SK_NS1F_6thread17LinearCombinationISJ_Li1EffLNS1K_9ScaleType4KindE0ELNS_15FloatRoundStyleE2ESJ_EENS1_15EpilogueDefaultEEEEEvvEEEEvNT_6ParamsE,"",@"SHT_CUDA_INFO"
	.sectionflags	@""
	.align	4


	//----- nvinfo : EIATTR_CUDA_API_VERSION
	.align		4
        /*0000*/ 	.byte	0x04, 0x37
        /*0002*/ 	.short	(.L_21 - .L_20)
.L_20:
        /*0004*/ 	.word	0x00000082


	//----- nvinfo : EIATTR_KPARAM_INFO
	.align		4
.L_21:
        /*0008*/ 	.byte	0x04, 0x17
        /*000a*/ 	.short	(.L_23 - .L_22)
.L_22:
        /*000c*/ 	.word	0x00000000
        /*0010*/ 	.short	0x0000
        /*0012*/ 	.short	0x0070
        /*0014*/ 	.byte	0x00, 0xf0, 0x01, 0x10


	//----- nvinfo : EIATTR_SPARSE_MMA_MASK
	.align		4
.L_23:
        /*0018*/ 	.byte	0x03, 0x50
        /*001a*/ 	.short	0x0000


	//----- nvinfo : EIATTR_MAXREG_COUNT
	.align		4
        /*001c*/ 	.byte	0x03, 0x1b
        /*001e*/ 	.short	0x00a8


	//----- nvinfo : EIATTR_NUM_BARRIERS
	.align		4
        /*0020*/ 	.byte	0x02, 0x4c
        /*0022*/ 	.byte	0x01
	.zero		1


	//----- nvinfo : EIATTR_EXTERNS
	.align		4
        /*0024*/ 	.byte	0x04, 0x0f
        /*0026*/ 	.short	(.L_25 - .L_24)


	//   ....[0]....
	.align		4
.L_24:
        /*0028*/ 	.word	index@(__assertfail)


	//----- nvinfo : EIATTR_ANNOTATIONS
	.align		4
.L_25:
        /*002c*/ 	.byte	0x04, 0x55
        /*002e*/ 	.short	(.L_27 - .L_26)


	//   ....[0]....
.L_26:
        /*0030*/ 	.word	0x00000001
        /*0034*/ 	.byte	0x80, 0x0e, 0x00, 0x00, 0x01, 0x00, 0x00, 0x00, 0x30, 0x15, 0x00, 0x00, 0x01, 0x00, 0x00, 0x00
        /*0044*/ 	.byte	0x40, 0x64, 0x00, 0x00, 0x01, 0x00, 0x00, 0x00, 0x60, 0x70, 0x00, 0x00


	//----- nvinfo : EIATTR_MERCURY_ISA_VERSION
	.align		4
.L_27:
        /*0050*/ 	.byte	0x03, 0x5f
        /*0052*/ 	.short	0x0101


	//----- nvinfo : EIATTR_INT_WARP_WIDE_INSTR_OFFSETS
	.align		4
        /*0054*/ 	.byte	0x04, 0x31
        /*0056*/ 	.short	(.L_29 - .L_28)


	//   ....[0]....
.L_28:
        /*0058*/ 	.word	0x00000650


	//   ....[1]....
        /*005c*/ 	.word	0x00000670


	//   ....[2]....
        /*0060*/ 	.word	0x00000740


	//   ....[3]....
        /*0064*/ 	.word	0x000007c0


	//   ....[4]....
        /*0068*/ 	.word	0x000007e0


	//   ....[5]....
        /*006c*/ 	.word	0x000007f0


	//   ....[6]....
        /*0070*/ 	.word	0x00000890


	//   ....[7]....
        /*0074*/ 	.word	0x000008d0


	//   ....[8]....
        /*0078*/ 	.word	0x000021f0


	//----- nvinfo : EIATTR_COOP_GROUP_MASK_REGIDS
	.align		4
.L_29:
        /*007c*/ 	.byte	0x04, 0x29
        /*007e*/ 	.short	(.L_31 - .L_30)


	//   ....[0]....
.L_30:
        /*0080*/ 	.word	0xffffffff


	//   ....[1]....
        /*0084*/ 	.word	0xffffffff


	//   ....[2]....
        /*0088*/ 	.word	0xffffffff


	//   ....[3]....
        /*008c*/ 	.word	0xffffffff


	//   ....[4]....
        /*0090*/ 	.word	0xffffffff


	//   ....[5]....
        /*0094*/ 	.word	0xffffffff


	//   ....[6]....
        /*0098*/ 	.word	0xffffffff


	//----- nvinfo : EIATTR_COOP_GROUP_INSTR_OFFSETS
	.align		4
.L_31:
        /*009c*/ 	.byte	0x04, 0x28
        /*009e*/ 	.short	(.L_33 - .L_32)


	//   ....[0]....
.L_32:
        /*00a0*/ 	.word	0x00000070


	//   ....[1]....
        /*00a4*/ 	.word	0x00000080


	//   ....[2]....
        /*00a8*/ 	.word	0x00000140


	//   ....[3]....
        /*00ac*/ 	.word	0x000003e0


	//   ....[4]....
        /*00b0*/ 	.word	0x00000420


	//   ....[5]....
        /*00b4*/ 	.word	0x00000620


	//   ....[6]....
        /*00b8*/ 	.word	0x00000a30


	//----- nvinfo : EIATTR_REG_RECONFIG
	.align		4
.L_33:
        /*00bc*/ 	.byte	0x01, 0x54
	.zero		2


	//----- nvinfo : EIATTR_SYSCALL_OFFSETS
	.align		4
        /*00c0*/ 	.byte	0x04, 0x46
        /*00c2*/ 	.short	(.L_35 - .L_34)


	//   ....[0]....
.L_34:
        /*00c4*/ 	.word	0x000019a0


	//----- nvinfo : EIATTR_MBARRIER_INSTR_OFFSETS
	.align		4
.L_35:
        /*00c8*/ 	.byte	0x04, 0x39
        /*00ca*/ 	.short	(.L_37 - .L_36)


	//   ....[0]....
.L_36:
        /*00cc*/ 	.word	0x00000290
        /*00d0*/ 	.word	0x000000ff
        /*00d4*/ 	.word	0x00000000
        /*00d8*/ 	.short	0x0100
        /*00da*/ 	.byte	0x08
	.zero		1


	//   ....[1]....
        /*00dc*/ 	.word	0x000002a0
        /*00e0*/ 	.word	0x000000ff
        /*00e4*/ 	.word	0x00000048
        /*00e8*/ 	.short	0x0100
        /*00ea*/ 	.byte	0x08
	.zero		1


	//   ....[2]....
        /*00ec*/ 	.word	0x000002b0
        /*00f0*/ 	.word	0x000000ff
        /*00f4*/ 	.word	0x00000008
        /*00f8*/ 	.short	0x0100
        /*00fa*/ 	.byte	0x08
	.zero		1


	//   ....[3]....
        /*00fc*/ 	.word	0x000002c0
        /*0100*/ 	.word	0x000000ff
        /*0104*/ 	.word	0x00000050
        /*0108*/ 	.short	0x0100
        /*010a*/ 	.byte	0x08
	.zero		1


	//   ....[4]....
        /*010c*/ 	.word	0x000002d0
        /*0110*/ 	.word	0x000000ff
        /*0114*/ 	.word	0x00000010
        /*0118*/ 	.short	0x0100
        /*011a*/ 	.byte	0x08
	.zero		1


	//   ....[5]....
        /*011c*/ 	.word	0x000002e0
        /*0120*/ 	.word	0x000000ff
        /*0124*/ 	.word	0x00000058
        /*0128*/ 	.short	0x0100
        /*012a*/ 	.byte	0x08
	.zero		1


	//   ....[6]....
        /*012c*/ 	.word	0x000002f0
        /*0130*/ 	.word	0x000000ff
        /*0134*/ 	.word	0x00000018
        /*0138*/ 	.short	0x0100
        /*013a*/ 	.byte	0x08
	.zero		1


	//   ....[7]....
        /*013c*/ 	.word	0x00000300
        /*0140*/ 	.word	0x000000ff
        /*0144*/ 	.word	0x00000060
        /*0148*/ 	.short	0x0100
        /*014a*/ 	.byte	0x08
	.zero		1


	//   ....[8]....
        /*014c*/ 	.word	0x00000310
        /*0150*/ 	.word	0x000000ff
        /*0154*/ 	.word	0x00000020
        /*0158*/ 	.short	0x0100
        /*015a*/ 	.byte	0x08
	.zero		1


	//   ....[9]....
        /*015c*/ 	.word	0x00000320
        /*0160*/ 	.word	0x000000ff
        /*0164*/ 	.word	0x00000068
        /*0168*/ 	.short	0x0100
        /*016a*/ 	.byte	0x08
	.zero		1


	//   ....[10]....
        /*016c*/ 	.word	0x00000330
        /*0170*/ 	.word	0x000000ff
        /*0174*/ 	.word	0x00000028
        /*0178*/ 	.short	0x0100
        /*017a*/ 	.byte	0x08
	.zero		1


	//   ....[11]....
        /*017c*/ 	.word	0x00000340
        /*0180*/ 	.word	0x000000ff
        /*0184*/ 	.word	0x00000070
        /*0188*/ 	.short	0x0100
        /*018a*/ 	.byte	0x08
	.zero		1


	//   ....[12]....
        /*018c*/ 	.word	0x00000350
        /*0190*/ 	.word	0x000000ff
        /*0194*/ 	.word	0x00000030
        /*0198*/ 	.short	0x0100
        /*019a*/ 	.byte	0x08
	.zero		1


	//   ....[13]....
        /*019c*/ 	.word	0x00000360
        /*01a0*/ 	.word	0x000000ff
        /*01a4*/ 	.word	0x00000078
        /*01a8*/ 	.short	0x0100
        /*01aa*/ 	.byte	0x08
	.zero		1


	//   ....[14]....
        /*01ac*/ 	.word	0x00000370
        /*01b0*/ 	.word	0x000000ff
        /*01b4*/ 	.word	0x00000038
        /*01b8*/ 	.short	0x0100
        /*01ba*/ 	.byte	0x08
	.zero		1


	//   ....[15]....
        /*01bc*/ 	.word	0x00000380
        /*01c0*/ 	.word	0x000000ff
        /*01c4*/ 	.word	0x00000080
        /*01c8*/ 	.short	0x0100
        /*01ca*/ 	.byte	0x08
	.zero		1


	//   ....[16]....
        /*01cc*/ 	.word	0x00000390
        /*01d0*/ 	.word	0x000000ff
        /*01d4*/ 	.word	0x00000040
        /*01d8*/ 	.short	0x0100
        /*01da*/ 	.byte	0x08
	.zero		1


	//   ....[17]....
        /*01dc*/ 	.word	0x000003a0
        /*01e0*/ 	.word	0x000000ff
        /*01e4*/ 	.word	0x00000088
        /*01e8*/ 	.short	0x0100
        /*01ea*/ 	.byte	0x08
	.zero		1


	//   ....[18]....
        /*01ec*/ 	.word	0x00000900
        /*01f0*/ 	.word	0x000000ff
        /*01f4*/ 	.word	0x000000c0
        /*01f8*/ 	.short	0x0100
        /*01fa*/ 	.byte	0x08
	.zero		1


	//   ....[19]....
        /*01fc*/ 	.word	0x00000990
        /*0200*/ 	.word	0x000000ff
        /*0204*/ 	.word	0x000000c8
        /*0208*/ 	.short	0x0100
        /*020a*/ 	.byte	0x08
	.zero		1


	//   ....[20]....
        /*020c*/ 	.word	0x000009b0
        /*0210*/ 	.word	0x000000ff
        /*0214*/ 	.word	0x000000a0
        /*0218*/ 	.short	0x0100
        /*021a*/ 	.byte	0x09
	.zero		1


	//   ....[21]....
        /*021c*/ 	.word	0x000009c0
        /*0220*/ 	.word	0x000000ff
        /*0224*/ 	.word	0x000000a8
        /*0228*/ 	.short	0x0100
        /*022a*/ 	.byte	0x09
	.zero		1


	//   ....[22]....
        /*022c*/ 	.word	0x000009d0
        /*0230*/ 	.word	0x000000ff
        /*0234*/ 	.word	0x000000b0
        /*0238*/ 	.short	0x0100
        /*023a*/ 	.byte	0x09
	.zero		1


	//   ....[23]....
        /*023c*/ 	.word	0x000009e0
        /*0240*/ 	.word	0x000000ff
        /*0244*/ 	.word	0x000000b8
        /*0248*/ 	.short	0x0100
        /*024a*/ 	.byte	0x09
	.zero		1


	//   ....[24]....
        /*024c*/ 	.word	0x00001860
        /*0250*/ 	.word	0x000000ff
        /*0254*/ 	.word	0xfffffff8
        /*0258*/ 	.short	0x010a
        /*025a*/ 	.byte	0x2b
	.zero		1


	//   ....[25]....
        /*025c*/ 	.word	0x00001a20
        /*0260*/ 	.word	0x00000003
        /*0264*/ 	.word	0x00000000
        /*0268*/ 	.short	0x010a
        /*026a*/ 	.byte	0x3f
	.zero		1


	//   ....[26]....
        /*026c*/ 	.word	0x00001a80
        /*0270*/ 	.word	0x00000003
        /*0274*/ 	.word	0x00000000
        /*0278*/ 	.short	0x010a
        /*027a*/ 	.byte	0x3f
	.zero		1


	//   ....[27]....
        /*027c*/ 	.word	0x00001de0
        /*0280*/ 	.word	0x000000ff
        /*0284*/ 	.word	0x00000000
        /*0288*/ 	.short	0x010a
        /*028a*/ 	.byte	0x04
	.zero		1


	//   ....[28]....
        /*028c*/ 	.word	0x00001e20
        /*0290*/ 	.word	0x000000ff
        /*0294*/ 	.word	0x00000000
        /*0298*/ 	.short	0x010a
        /*029a*/ 	.byte	0x04
	.zero		1


	//   ....[29]....
        /*029c*/ 	.word	0x00002080
        /*02a0*/ 	.word	0x00000005
        /*02a4*/ 	.word	0x00000000
        /*02a8*/ 	.short	0x0101
        /*02aa*/ 	.byte	0x3f
	.zero		1


	//   ....[30]....
        /*02ac*/ 	.word	0x00002190
        /*02b0*/ 	.word	0x00000003
        /*02b4*/ 	.word	0x00000000
        /*02b8*/ 	.short	0x0101
        /*02ba*/ 	.byte	0x2e
	.zero		1


	//   ....[31]....
        /*02bc*/ 	.word	0x00002290
        /*02c0*/ 	.word	0x00000003
        /*02c4*/ 	.word	0x00000000
        /*02c8*/ 	.short	0x0101
        /*02ca*/ 	.byte	0x3f
	.zero		1


	//   ....[32]....
        /*02cc*/ 	.word	0x00002310
        /*02d0*/ 	.word	0x000000ff
        /*02d4*/ 	.word	0x00000008
        /*02d8*/ 	.short	0x010a
        /*02da*/ 	.byte	0x2b
	.zero		1


	//   ....[33]....
        /*02dc*/ 	.word	0x00006480
        /*02e0*/ 	.word	0x00000000
        /*02e4*/ 	.word	0x00000000
        /*02e8*/ 	.short	0x0101
        /*02ea*/ 	.byte	0x2e
	.zero		1


	//   ....[34]....
        /*02ec*/ 	.word	0x00006db0
        /*02f0*/ 	.word	0x0000000f
        /*02f4*/ 	.word	0x00000048
        /*02f8*/ 	.short	0x010a
        /*02fa*/ 	.byte	0x3f
	.zero		1


	//   ....[35]....
        /*02fc*/ 	.word	0x00007190
        /*0300*/ 	.word	0x00000006
        /*0304*/ 	.word	0x000000c8
        /*0308*/ 	.short	0x0101
        /*030a*/ 	.byte	0x3f
	.zero		1


	//   ....[36]....
        /*030c*/ 	.word	0x000078c0
        /*0310*/ 	.word	0x00000007
        /*0314*/ 	.word	0x00000000
        /*0318*/ 	.short	0x010a
        /*031a*/ 	.byte	0x3f
	.zero		1


	//   ....[37]....
        /*031c*/ 	.word	0x00007940
        /*0320*/ 	.word	0x00000006
        /*0324*/ 	.word	0x00000000
        /*0328*/ 	.short	0x010a
        /*032a*/ 	.byte	0x3f
	.zero		1


	//   ....[38]....
        /*032c*/ 	.word	0x000079d0
        /*0330*/ 	.word	0x00000007
        /*0334*/ 	.word	0x00000000
        /*0338*/ 	.short	0x010a
        /*033a*/ 	.byte	0x3f
	.zero		1


	//   ....[39]....
        /*033c*/ 	.word	0x00007a60
        /*0340*/ 	.word	0x00000006
        /*0344*/ 	.word	0x00000000
        /*0348*/ 	.short	0x010a
        /*034a*/ 	.byte	0x3f
	.zero		1


	//   ....[40]....
        /*034c*/ 	.word	0x00007af0
        /*0350*/ 	.word	0x00000007
        /*0354*/ 	.word	0x00000000
        /*0358*/ 	.short	0x010a
        /*035a*/ 	.byte	0x3f
	.zero		1


	//   ....[41]....
        /*035c*/ 	.word	0x00007b80
        /*0360*/ 	.word	0x00000006
        /*0364*/ 	.word	0x00000000
        /*0368*/ 	.short	0x010a
        /*036a*/ 	.byte	0x3f
	.zero		1


	//   ....[42]....
        /*036c*/ 	.word	0x00007c10
        /*0370*/ 	.word	0x00000007
        /*0374*/ 	.word	0x00000000
        /*0378*/ 	.short	0x010a
        /*037a*/ 	.byte	0x3f
	.zero		1


	//   ....[43]....
        /*037c*/ 	.word	0x00007ca0
        /*0380*/ 	.word	0x00000006
        /*0384*/ 	.word	0x00000000
        /*0388*/ 	.short	0x010a
        /*038a*/ 	.byte	0x3f
	.zero		1


	//   ....[44]....
        /*038c*/ 	.word	0x00007d30
        /*0390*/ 	.word	0x00000005
        /*0394*/ 	.word	0x00000000
        /*0398*/ 	.short	0x010a
        /*039a*/ 	.byte	0x3f
	.zero		1


	//   ....[45]....
        /*039c*/ 	.word	0x00007da0
        /*03a0*/ 	.word	0x00000003
        /*03a4*/ 	.word	0xfffffff8
        /*03a8*/ 	.short	0x010a
        /*03aa*/ 	.byte	0x3f
	.zero		1


	//   ....[46]....
        /*03ac*/ 	.word	0x00007df0
        /*03b0*/ 	.word	0x00000003
        /*03b4*/ 	.word	0x00000000
        /*03b8*/ 	.short	0x010a
        /*03ba*/ 	.byte	0x3f
	.zero		1


	//   ....[47]....
        /*03bc*/ 	.word	0x00007e50
        /*03c0*/ 	.word	0x00000005
        /*03c4*/ 	.word	0x00000000
        /*03c8*/ 	.short	0x010a
        /*03ca*/ 	.byte	0x3f
	.zero		1


	//   ....[48]....
        /*03cc*/ 	.word	0x00007eb0
        /*03d0*/ 	.word	0x00000003
        /*03d4*/ 	.word	0x00000008
        /*03d8*/ 	.short	0x010a
        /*03da*/ 	.byte	0x3f
	.zero		1


	//   ....[49]....
        /*03dc*/ 	.word	0x00007f80
        /*03e0*/ 	.word	0x0000000f
        /*03e4*/ 	.word	0x00000048
        /*03e8*/ 	.short	0x010a
        /*03ea*/ 	.byte	0x3f
	.zero		1


	//   ....[50]....
        /*03ec*/ 	.word	0x00008050
        /*03f0*/ 	.word	0x00000007
        /*03f4*/ 	.word	0x00000000
        /*03f8*/ 	.short	0x010a
        /*03fa*/ 	.byte	0x3f
	.zero		1


	//   ....[51]....
        /*03fc*/ 	.word	0x000080a0
        /*0400*/ 	.word	0x00000006
        /*0404*/ 	.word	0x00000000
        /*0408*/ 	.short	0x010a
        /*040a*/ 	.byte	0x3f
	.zero		1


	//   ....[52]....
        /*040c*/ 	.word	0x000080f0
        /*0410*/ 	.word	0x00000007
        /*0414*/ 	.word	0x00000000
        /*0418*/ 	.short	0x010a
        /*041a*/ 	.byte	0x3f
	.zero		1


	//   ....[53]....
        /*041c*/ 	.word	0x00008140
        /*0420*/ 	.word	0x00000006
        /*0424*/ 	.word	0x00000000
        /*0428*/ 	.short	0x010a
        /*042a*/ 	.byte	0x3f
	.zero		1


	//   ....[54]....
        /*042c*/ 	.word	0x00008190
        /*0430*/ 	.word	0x00000007
        /*0434*/ 	.word	0x00000000
        /*0438*/ 	.short	0x010a
        /*043a*/ 	.byte	0x3f
	.zero		1


	//   ....[55]....
        /*043c*/ 	.word	0x000081e0
        /*0440*/ 	.word	0x00000006
        /*0444*/ 	.word	0x00000000
        /*0448*/ 	.short	0x010a
        /*044a*/ 	.byte	0x3f
	.zero		1


	//   ....[56]....
        /*044c*/ 	.word	0x00008230
        /*0450*/ 	.word	0x00000007
        /*0454*/ 	.word	0x00000000
        /*0458*/ 	.short	0x010a
        /*045a*/ 	.byte	0x3f
	.zero		1


	//   ....[57]....
        /*045c*/ 	.word	0x00008280
        /*0460*/ 	.word	0x00000006
        /*0464*/ 	.word	0x00000000
        /*0468*/ 	.short	0x010a
        /*046a*/ 	.byte	0x3f
	.zero		1


	//----- nvinfo : EIATTR_NUM_MBARRIERS
	.align		4
.L_37:
        /*046c*/ 	.byte	0x03, 0x38
        /*046e*/ 	.short	0x0018


	//----- nvinfo : EIATTR_EXIT_INSTR_OFFSETS
	.align		4
        /*0470*/ 	.byte	0x04, 0x1c
        /*0472*/ 	.short	(.L_39 - .L_38)


	//   ....[0]....
.L_38:
        /*0474*/ 	.word	0x000014c0


	//   ....[1]....
        /*0478*/ 	.word	0x00001520


	//   ....[2]....
        /*047c*/ 	.word	0x00006aa0


	//   ....[3]....
        /*0480*/ 	.word	0x00006ad0


	//   ....[4]....
        /*0484*/ 	.word	0x00007d80


	//----- nvinfo : EIATTR_MAX_THREADS
	.align		4
.L_39:
        /*0488*/ 	.byte	0x04, 0x05
        /*048a*/ 	.short	(.L_41 - .L_40)
.L_40:
        /*048c*/ 	.word	0x00000180
        /*0490*/ 	.word	0x00000001
        /*0494*/ 	.word	0x00000001


	//----- nvinfo : EIATTR_CRS_STACK_SIZE
	.align		4
.L_41:
        /*0498*/ 	.byte	0x04, 0x1e
        /*049a*/ 	.short	(.L_43 - .L_42)
.L_42:
        /*049c*/ 	.word	0x00000000


	//----- nvinfo : EIATTR_CBANK_PARAM_SIZE
	.align		4
.L_43:
        /*04a0*/ 	.byte	0x03, 0x19
        /*04a2*/ 	.short	0x0470


	//----- nvinfo : EIATTR_PARAM_CBANK
	.align		4
        /*04a4*/ 	.byte	0x04, 0x0a
        /*04a6*/ 	.short	(.L_45 - .L_44)
	.align		4
.L_44:
        /*04a8*/ 	.word	index@(.nv.constant0._ZN7cutlass13device_kernelINS_4gemm6kernel13GemmUniversalIN4cute5tupleIJiiiiEEENS1_10collective13CollectiveMmaINS1_34MainloopSm90TmaGmmaWarpSpecializedILi9ENS5_IJNS4_1CILi8EEENSA_ILi1EEESC_EEENS1_32KernelTmaWarpSpecializedPingpongEEENS5_IJNSA_ILi64EEENSA_ILi128EEESG_EEENS_6half_tENS5_IJlSC_lEEESJ_SK_NS4_8TiledMMAINS4_8MMA_AtomIJNS4_4SM904GMMA26MMA_64x128x16_F32F16F16_SSILNSO_5MajorE0ELSQ_0ELNSO_7ScaleInE1ELSR_1EEEEEENS4_6LayoutINS5_IJSC_SC_SC_EEENS5_IJNSA_ILi0EEESW_SW_EEEEENS5_IJNS4_10UnderscoreESZ_SZ_EEEEENS4_13SM90_TMA_LOADENS4_14ComposedLayoutINS4_7SwizzleILi3ELi4ELi3EEENS4_18smem_ptr_flag_bitsILi16EEENSU_INS5_IJSB_SG_EEENS5_IJSG_SC_EEEEEEEvNS4_8identityENS4_23SM90_TMA_LOAD_MULTICASTES1B_vS1C_EENS_8epilogue10collective6detail29Sm90TmaWarpSpecializedAdapterINS1G_15DefaultEpilogueISJ_SK_SK_NS1F_6thread17LinearCombinationISJ_Li1EffLNS1K_9ScaleType4KindE0ELNS_15FloatRoundStyleE2ESJ_EENS1_15EpilogueDefaultEEEEEvvEEEEvNT_6ParamsE)
        /*04ac*/ 	.short	0x0210
        /*04ae*/ 	.short	0x0470


	//----- nvinfo : EIATTR_SW_WAR
	.align		4
.L_45:
        /*04b0*/ 	.byte	0x04, 0x36
        /*04b2*/ 	.short	(.L_47 - .L_46)
.L_46:
        /*04b4*/ 	.word	0x00000008
.L_47:


//--------------------- .nv.callgraph             --------------------------
	.section	.nv.callgraph,"",@"SHT_CUDA_CALLGRAPH"
	.align	4
	.sectionentsize	8
	.align		4
        /*0000*/ 	.word	0x00000000
	.align		4
        /*0004*/ 	.word	0xffffffff
	.align		4
        /*0008*/ 	.word	index@(_ZN7cutlass13device_kernelINS_4gemm6kernel13GemmUniversalIN4cute5tupleIJiiiiEEENS1_10collective13CollectiveMmaINS1_34MainloopSm90TmaGmmaWarpSpecializedILi9ENS5_IJNS4_1CILi8EEENSA_ILi1EEESC_EEENS1_32KernelTmaWarpSpecializedPingpongEEENS5_IJNSA_ILi64EEENSA_ILi128EEESG_EEENS_6half_tENS5_IJlSC_lEEESJ_SK_NS4_8TiledMMAINS4_8MMA_AtomIJNS4_4SM904GMMA26MMA_64x128x16_F32F16F16_SSILNSO_5MajorE0ELSQ_0ELNSO_7ScaleInE1ELSR_1EEEEEENS4_6LayoutINS5_IJSC_SC_SC_EEENS5_IJNSA_ILi0EEESW_SW_EEEEENS5_IJNS4_10UnderscoreESZ_SZ_EEEEENS4_13SM90_TMA_LOADENS4_14ComposedLayoutINS4_7SwizzleILi3ELi4ELi3EEENS4_18smem_ptr_flag_bitsILi16EEENSU_INS5_IJSB_SG_EEENS5_IJSG_SC_EEEEEEEvNS4_8identityENS4_23SM90_TMA_LOAD_MULTICASTES1B_vS1C_EENS_8epilogue10collective6detail29Sm90TmaWarpSpecializedAdapterINS1G_15DefaultEpilogueISJ_SK_SK_NS1F_6thread17LinearCombinationISJ_Li1EffLNS1K_9ScaleType4KindE0ELNS_15FloatRoundStyleE2ESJ_EENS1_15EpilogueDefaultEEEEEvvEEEEvNT_6ParamsE)
	.align		4
        /*000c*/ 	.word	index@(__assertfail)
	.align		4
        /*0010*/ 	.word	0x00000000
	.align		4
        /*0014*/ 	.word	0xfffffffe
	.align		4
        /*0018*/ 	.word	0x00000000
	.align		4
        /*001c*/ 	.word	0xfffffffd
	.align		4
        /*0020*/ 	.word	0x00000000
	.align		4
        /*0024*/ 	.word	0xfffffffc


//--------------------- .nv.constant4             --------------------------
	.section	.nv.constant4,"a",@progbits
	.align	8
	.align		8
.nv.constant4:
        /*0000*/ 	.dword	__assertfail
	.align		8
        /*0008*/ 	.dword	__unnamed_1
	.align		8
        /*0010*/ 	.dword	_ZN40_INTERNAL_0ad19bab_4_k_cu_f7323060_175274cuda3std3__45__cpo5beginE
	.align		8
        /*0018*/ 	.dword	_ZN40_INTERNAL_0ad19bab_4_k_cu_f7323060_175274cuda3std3__45__cpo3endE
	.align		8
        /*0020*/ 	.dword	_ZN40_INTERNAL_0ad19bab_4_k_cu_f7323060_175274cuda3std3__45__cpo6cbeginE
	.align		8
        /*0028*/ 	.dword	_ZN40_INTERNAL_0ad19bab_4_k_cu_f7323060_175274cuda3std3__45__cpo4cendE
	.align		8
        /*0030*/ 	.dword	_ZN40_INTERNAL_0ad19bab_4_k_cu_f7323060_175274cuda3std3__442_GLOBAL__N__0ad19bab_4_k_cu_f7323060_175276ignoreE
	.align		8
        /*0038*/ 	.dword	_ZN40_INTERNAL_0ad19bab_4_k_cu_f7323060_175274cuda3std3__419piecewise_constructE
	.align		8
        /*0040*/ 	.dword	_ZN40_INTERNAL_0ad19bab_4_k_cu_f7323060_175274cuda3std3__48in_placeE
	.align		8
        /*0048*/ 	.dword	_ZN40_INTERNAL_0ad19bab_4_k_cu_f7323060_175274cuda3std6ranges3__45__cpo4swapE
	.align		8
        /*0050*/ 	.dword	_ZN40_INTERNAL_0ad19bab_4_k_cu_f7323060_175274cuda3std6ranges3__45__cpo9iter_moveE
	.align		8
        /*0058*/ 	.dword	_ZN40_INTERNAL_0ad19bab_4_k_cu_f7323060_175274cute7productE
	.align		8
        /*0060*/ 	.dword	_ZN40_INTERNAL_0ad19bab_4_k_cu_f7323060_175274cute1_E
	.align		8
        /*0068*/ 	.dword	$str$22
	.align		8
        /*0070*/ 	.dword	$str$23


//--------------------- .text._ZN7cutlass13device_kernelINS_4gemm6kernel13GemmUniversalIN4cute5tupleIJiiiiEEENS1_10collective13CollectiveMmaINS1_34MainloopSm90TmaGmmaWarpSpecializedILi9ENS5_IJNS4_1CILi8EEENSA_ILi1EEESC_EEENS1_32KernelTmaWarpSpecializedPingpongEEENS5_IJNSA_ILi64EEENSA_ILi128EEESG_EEENS_6half_tENS5_IJlSC_lEEESJ_SK_NS4_8TiledMMAINS4_8MMA_AtomIJNS4_4SM904GMMA26MMA_64x128x16_F32F16F16_SSILNSO_5MajorE0ELSQ_0ELNSO_7ScaleInE1ELSR_1EEEEEENS4_6LayoutINS5_IJSC_SC_SC_EEENS5_IJNSA_ILi0EEESW_SW_EEEEENS5_IJNS4_10UnderscoreESZ_SZ_EEEEENS4_13SM90_TMA_LOADENS4_14ComposedLayoutINS4_7SwizzleILi3ELi4ELi3EEENS4_18smem_ptr_flag_bitsILi16EEENSU_INS5_IJSB_SG_EEENS5_IJSG_SC_EEEEEEEvNS4_8identityENS4_23SM90_TMA_LOAD_MULTICASTES1B_vS1C_EENS_8epilogue10collective6detail29Sm90TmaWarpSpecializedAdapterINS1G_15DefaultEpilogueISJ_SK_SK_NS1F_6thread17LinearCombinationISJ_Li1EffLNS1K_9ScaleType4KindE0ELNS_15FloatRoundStyleE2ESJ_EENS1_15EpilogueDefaultEEEEEvvEEEEvNT_6ParamsE --------------------------
	.section	.text._ZN7cutlass13device_kernelINS_4gemm6kernel13GemmUniversalIN4cute5tupleIJiiiiEEENS1_10collective13CollectiveMmaINS1_34MainloopSm90TmaGmmaWarpSpecializedILi9ENS5_IJNS4_1CILi8EEENSA_ILi1EEESC_EEENS1_32KernelTmaWarpSpecializedPingpongEEENS5_IJNSA_ILi64EEENSA_ILi128EEESG_EEENS_6half_tENS5_IJlSC_lEEESJ_SK_NS4_8TiledMMAINS4_8MMA_AtomIJNS4_4SM904GMMA26MMA_64x128x16_F32F16F16_SSILNSO_5MajorE0ELSQ_0ELNSO_7ScaleInE1ELSR_1EEEEEENS4_6LayoutINS5_IJSC_SC_SC_EEENS5_IJNSA_ILi0EEESW_SW_EEEEENS5_IJNS4_10UnderscoreESZ_SZ_EEEEENS4_13SM90_TMA_LOADENS4_14ComposedLayoutINS4_7SwizzleILi3ELi4ELi3EEENS4_18smem_ptr_flag_bitsILi16EEENSU_INS5_IJSB_SG_EEENS5_IJSG_SC_EEEEEEEvNS4_8identityENS4_23SM90_TMA_LOAD_MULTICASTES1B_vS1C_EENS_8epilogue10collective6detail29Sm90TmaWarpSpecializedAdapterINS1G_15DefaultEpilogueISJ_SK_SK_NS1F_6thread17LinearCombinationISJ_Li1EffLNS1K_9ScaleType4KindE0ELNS_15FloatRoundStyleE2ESJ_EENS1_15EpilogueDefaultEEEEEvvEEEEvNT_6ParamsE,"ax",@progbits
	.align	128
.text._ZN7cutlass13device_kernelINS_4gemm6kernel13GemmUniversalIN4cute5tupleIJiiiiEEENS1_10collective13CollectiveMmaINS1_34MainloopSm90TmaGmmaWarpSpecializedILi9ENS5_IJNS4_1CILi8EEENSA_ILi1EEESC_EEENS1_32KernelTmaWarpSpecializedPingpongEEENS5_IJNSA_ILi64EEENSA_ILi128EEESG_EEENS_6half_tENS5_IJlSC_lEEESJ_SK_NS4_8TiledMMAINS4_8MMA_AtomIJNS4_4SM904GMMA26MMA_64x128x16_F32F16F16_SSILNSO_5MajorE0ELSQ_0ELNSO_7ScaleInE1ELSR_1EEEEEENS4_6LayoutINS5_IJSC_SC_SC_EEENS5_IJNSA_ILi0EEESW_SW_EEEEENS5_IJNS4_10UnderscoreESZ_SZ_EEEEENS4_13SM90_TMA_LOADENS4_14ComposedLayoutINS4_7SwizzleILi3ELi4ELi3EEENS4_18smem_ptr_flag_bitsILi16EEENSU_INS5_IJSB_SG_EEENS5_IJSG_SC_EEEEEEEvNS4_8identityENS4_23SM90_TMA_LOAD_MULTICASTES1B_vS1C_EENS_8epilogue10collective6detail29Sm90TmaWarpSpecializedAdapterINS1G_15DefaultEpilogueISJ_SK_SK_NS1F_6thread17LinearCombinationISJ_Li1EffLNS1K_9ScaleType4KindE0ELNS_15FloatRoundStyleE2ESJ_EENS1_15EpilogueDefaultEEEEEvvEEEEvNT_6ParamsE:
        .type           _ZN7cutlass13device_kernelINS_4gemm6kernel13GemmUniversalIN4cute5tupleIJiiiiEEENS1_10collective13CollectiveMmaINS1_34MainloopSm90TmaGmmaWarpSpecializedILi9ENS5_IJNS4_1CILi8EEENSA_ILi1EEESC_EEENS1_32KernelTmaWarpSpecializedPingpongEEENS5_IJNSA_ILi64EEENSA_ILi128EEESG_EEENS_6half_tENS5_IJlSC_lEEESJ_SK_NS4_8TiledMMAINS4_8MMA_AtomIJNS4_4SM904GMMA26MMA_64x128x16_F32F16F16_SSILNSO_5MajorE0ELSQ_0ELNSO_7ScaleInE1ELSR_1EEEEEENS4_6LayoutINS5_IJSC_SC_SC_EEENS5_IJNSA_ILi0EEESW_SW_EEEEENS5_IJNS4_10UnderscoreESZ_SZ_EEEEENS4_13SM90_TMA_LOADENS4_14ComposedLayoutINS4_7SwizzleILi3ELi4ELi3EEENS4_18smem_ptr_flag_bitsILi16EEENSU_INS5_IJSB_SG_EEENS5_IJSG_SC_EEEEEEEvNS4_8identityENS4_23SM90_TMA_LOAD_MULTICASTES1B_vS1C_EENS_8epilogue10collective6detail29Sm90TmaWarpSpecializedAdapterINS1G_15DefaultEpilogueISJ_SK_SK_NS1F_6thread17LinearCombinationISJ_Li1EffLNS1K_9ScaleType4KindE0ELNS_15FloatRoundStyleE2ESJ_EENS1_15EpilogueDefaultEEEEEvvEEEEvNT_6ParamsE,@function
        .size           _ZN7cutlass13device_kernelINS_4gemm6kernel13GemmUniversalIN4cute5tupleIJiiiiEEENS1_10collective13CollectiveMmaINS1_34MainloopSm90TmaGmmaWarpSpecializedILi9ENS5_IJNS4_1CILi8EEENSA_ILi1EEESC_EEENS1_32KernelTmaWarpSpecializedPingpongEEENS5_IJNSA_ILi64EEENSA_ILi128EEESG_EEENS_6half_tENS5_IJlSC_lEEESJ_SK_NS4_8TiledMMAINS4_8MMA_AtomIJNS4_4SM904GMMA26MMA_64x128x16_F32F16F16_SSILNSO_5MajorE0ELSQ_0ELNSO_7ScaleInE1ELSR_1EEEEEENS4_6LayoutINS5_IJSC_SC_SC_EEENS5_IJNSA_ILi0EEESW_SW_EEEEENS5_IJNS4_10UnderscoreESZ_SZ_EEEEENS4_13SM90_TMA_LOADENS4_14ComposedLayoutINS4_7SwizzleILi3ELi4ELi3EEENS4_18smem_ptr_flag_bitsILi16EEENSU_INS5_IJSB_SG_EEENS5_IJSG_SC_EEEEEEEvNS4_8identityENS4_23SM90_TMA_LOAD_MULTICASTES1B_vS1C_EENS_8epilogue10collective6detail29Sm90TmaWarpSpecializedAdapterINS1G_15DefaultEpilogueISJ_SK_SK_NS1F_6thread17LinearCombinationISJ_Li1EffLNS1K_9ScaleType4KindE0ELNS_15FloatRoundStyleE2ESJ_EENS1_15EpilogueDefaultEEEEEvvEEEEvNT_6ParamsE,(.L_x_212 - _ZN7cutlass13device_kernelINS_4gemm6kernel13GemmUniversalIN4cute5tupleIJiiiiEEENS1_10collective13CollectiveMmaINS1_34MainloopSm90TmaGmmaWarpSpecializedILi9ENS5_IJNS4_1CILi8EEENSA_ILi1EEESC_EEENS1_32KernelTmaWarpSpecializedPingpongEEENS5_IJNSA_ILi64EEENSA_ILi128EEESG_EEENS_6half_tENS5_IJlSC_lEEESJ_SK_NS4_8TiledMMAINS4_8MMA_AtomIJNS4_4SM904GMMA26MMA_64x128x16_F32F16F16_SSILNSO_5MajorE0ELSQ_0ELNSO_7ScaleInE1ELSR_1EEEEEENS4_6LayoutINS5_IJSC_SC_SC_EEENS5_IJNSA_ILi0EEESW_SW_EEEEENS5_IJNS4_10UnderscoreESZ_SZ_EEEEENS4_13SM90_TMA_LOADENS4_14ComposedLayoutINS4_7SwizzleILi3ELi4ELi3EEENS4_18smem_ptr_flag_bitsILi16EEENSU_INS5_IJSB_SG_EEENS5_IJSG_SC_EEEEEEEvNS4_8identityENS4_23SM90_TMA_LOAD_MULTICASTES1B_vS1C_EENS_8epilogue10collective6detail29Sm90TmaWarpSpecializedAdapterINS1G_15DefaultEpilogueISJ_SK_SK_NS1F_6thread17LinearCombinationISJ_Li1EffLNS1K_9ScaleType4KindE0ELNS_15FloatRoundStyleE2ESJ_EENS1_15EpilogueDefaultEEEEEvvEEEEvNT_6ParamsE)
        .other          _ZN7cutlass13device_kernelINS_4gemm6kernel13GemmUniversalIN4cute5tupleIJiiiiEEENS1_10collective13CollectiveMmaINS1_34MainloopSm90TmaGmmaWarpSpecializedILi9ENS5_IJNS4_1CILi8EEENSA_ILi1EEESC_EEENS1_32KernelTmaWarpSpecializedPingpongEEENS5_IJNSA_ILi64EEENSA_ILi128EEESG_EEENS_6half_tENS5_IJlSC_lEEESJ_SK_NS4_8TiledMMAINS4_8MMA_AtomIJNS4_4SM904GMMA26MMA_64x128x16_F32F16F16_SSILNSO_5MajorE0ELSQ_0ELNSO_7ScaleInE1ELSR_1EEEEEENS4_6LayoutINS5_IJSC_SC_SC_EEENS5_IJNSA_ILi0EEESW_SW_EEEEENS5_IJNS4_10UnderscoreESZ_SZ_EEEEENS4_13SM90_TMA_LOADENS4_14ComposedLayoutINS4_7SwizzleILi3ELi4ELi3EEENS4_18smem_ptr_flag_bitsILi16EEENSU_INS5_IJSB_SG_EEENS5_IJSG_SC_EEEEEEEvNS4_8identityENS4_23SM90_TMA_LOAD_MULTICASTES1B_vS1C_EENS_8epilogue10collective6detail29Sm90TmaWarpSpecializedAdapterINS1G_15DefaultEpilogueISJ_SK_SK_NS1F_6thread17LinearCombinationISJ_Li1EffLNS1K_9ScaleType4KindE0ELNS_15FloatRoundStyleE2ESJ_EENS1_15EpilogueDefaultEEEEEvvEEEEvNT_6ParamsE,@"STO_CUDA_ENTRY STV_DEFAULT"
_ZN7cutlass13device_kernelINS_4gemm6kernel13GemmUniversalIN4cute5tupleIJiiiiEEENS1_10collective13CollectiveMmaINS1_34MainloopSm90TmaGmmaWarpSpecializedILi9ENS5_IJNS4_1CILi8EEENSA_ILi1EEESC_EEENS1_32KernelTmaWarpSpecializedPingpongEEENS5_IJNSA_ILi64EEENSA_ILi128EEESG_EEENS_6half_tENS5_IJlSC_lEEESJ_SK_NS4_8TiledMMAINS4_8MMA_AtomIJNS4_4SM904GMMA26MMA_64x128x16_F32F16F16_SSILNSO_5MajorE0ELSQ_0ELNSO_7ScaleInE1ELSR_1EEEEEENS4_6LayoutINS5_IJSC_SC_SC_EEENS5_IJNSA_ILi0EEESW_SW_EEEEENS5_IJNS4_10UnderscoreESZ_SZ_EEEEENS4_13SM90_TMA_LOADENS4_14ComposedLayoutINS4_7SwizzleILi3ELi4ELi3EEENS4_18smem_ptr_flag_bitsILi16EEENSU_INS5_IJSB_SG_EEENS5_IJSG_SC_EEEEEEEvNS4_8identityENS4_23SM90_TMA_LOAD_MULTICASTES1B_vS1C_EENS_8epilogue10collective6detail29Sm90TmaWarpSpecializedAdapterINS1G_15DefaultEpilogueISJ_SK_SK_NS1F_6thread17LinearCombinationISJ_Li1EffLNS1K_9ScaleType4KindE0ELNS_15FloatRoundStyleE2ESJ_EENS1_15EpilogueDefaultEEEEEvvEEEEvNT_6ParamsE:
[----:B------:R-:W0:Y:S02]  /*0000*/  LDC R1, c[0x0][0x28] ;  /* 0x00000a00ff017b82 */ /* 0x000e240000000800 */
[----:B0-----:R-:W-:Y:S01]  /*0010*/  VIADD R1, R1, 0xfffffff8 ;  /* 0xfffffff801017836 */ /* 0x001fe20000000000 */
[----:B------:R-:W0:Y:S01]  /*0020*/  S2R R4, SR_TID.X ;  /* 0x0000000000047919 */ /* 0x000e220000002100 */
[----:B------:R-:W-:Y:S01]  /*0030*/  ELECT P0, URZ, PT ;  /* 0x00000000003f782f */ /* 0x000fe20003800000 */
[----:B------:R-:W-:Y:S01]  /*0040*/  BSSY B0, `(.L_x_0) ;  /* 0x000000f000007945 */ /* 0x000fe20003800000 */
[--C-:B0-----:R-:W-:Y:S02]  /*0050*/  SHF.R.U32.HI R0, RZ, 0x5, R4.reuse ;  /* 0x00000005ff007819 */ /* 0x101fe40000011604 */
[----:B------:R-:W-:-:S03]  /*0060*/  SHF.R.U32.HI R7, RZ, 0x7, R4 ;  /* 0x00000007ff077819 */ /* 0x000fc60000011604 */
[----:B------:R-:W0:Y:S04]  /*0070*/  SHFL.IDX PT, R2, R0, RZ, 0x1f ;  /* 0x00001fff00027589 */ /* 0x000e2800000e0000 */
[----:B------:R1:W2:Y:S01]  /*0080*/  SHFL.IDX PT, R10, R7, RZ, 0x1f ;  /* 0x00001fff070a7589 */ /* 0x0002a200000e0000 */
[----:B0-----:R-:W-:-:S13]  /*0090*/  ISETP.NE.OR P0, PT, R2, RZ, !P0 ;  /* 0x000000ff0200720c */ /* 0x001fda0004705670 */
[----:B-12---:R-:W-:Y:S05]  /*00a0*/  @P0 BRA `(.L_x_1) ;  /* 0x0000000000200947 */ /* 0x006fea0003800000 */
[----:B------:R-:W-:Y:S02]  /*00b0*/  ULDC.64 UR4, c[0x0][0x198] ;  /* 0x0000660000047ab9 */ /* 0x000fe40000000a00 */
[----:B------:R-:W-:Y:S02]  /*00c0*/  UIADD3 UR6, UP0, UR4, 0xf0, URZ ;  /* 0x000000f004067890 */ /* 0x000fe4000ff1e03f */
[----:B------:R-:W-:Y:S02]  /*00d0*/  UIADD3 UR4, UP1, UR4, 0x1f0, URZ ;  /* 0x000001f004047890 */ /* 0x000fe4000ff3e03f */
[----:B------:R-:W-:Y:S02]  /*00e0*/  UIADD3.X UR7, URZ, UR5, URZ, UP0, !UPT ;  /* 0x000000053f077290 */ /* 0x000fe400087fe43f */
[----:B------:R-:W-:-:S07]  /*00f0*/  UIADD3.X UR5, URZ, UR5, URZ, UP1, !UPT ;  /* 0x000000053f057290 */ /* 0x000fce0008ffe43f */
[----:B------:R0:W-:Y:S02]  /*0100*/  UTMACCTL.PF [UR6] ;  /* 0x00000000060079b9 */ /* 0x0001e40008040000 */
[----:B------:R0:W-:Y:S02]  /*0110*/  UTMACCTL.PF [UR4] ;  /* 0x00000000040079b9 */ /* 0x0001e40008040000 */
[----:B0-----:R-:W-:Y:S01]  /*0120*/  NOP ;  /* 0x0000000000007918 */ /* 0x001fe20000000000 */
.L_x_1:
[----:B------:R-:W-:Y:S05]  /*0130*/  BSYNC B0 ;  /* 0x0000000000007941 */ /* 0x000fea0003800000 */
.L_x_0:
[----:B------:R-:W0:Y:S01]  /*0140*/  SHFL.IDX PT, R9, R0, RZ, 0x1f ;  /* 0x00001fff00097589 */ /* 0x000e2200000e0000 */
[----:B------:R-:W-:-:S04]  /*0150*/  SHF.R.S32.HI R3, RZ, 0x1f, R4 ;  /* 0x0000001fff037819 */ /* 0x000fc80000011404 */
[----:B------:R-:W-:-:S04]  /*0160*/  LEA.HI R3, R3, R4, RZ, 0x7 ;  /* 0x0000000403037211 */ /* 0x000fc800078f38ff */
[----:B------:R-:W-:Y:S02]  /*0170*/  LOP3.LUT R3, R3, 0xffffff80, RZ, 0xc0, !PT ;  /* 0xffffff8003037812 */ /* 0x000fe400078ec0ff */
[----:B0-----:R-:W-:-:S13]  /*0180*/  ISETP.NE.AND P0, PT, R9, RZ, PT ;  /* 0x000000ff0900720c */ /* 0x001fda0003f05270 */
[----:B------:R-:W-:Y:S05]  /*0190*/  @P0 BRA `(.L_x_2) ;  /* 0x00000000008c0947 */ /* 0x000fea0003800000 */
[----:B------:R-:W-:Y:S01]  /*01a0*/  ELECT P0, URZ, PT ;  /* 0x00000000003f782f */ /* 0x000fe20003800000 */
[----:B------:R-:W-:-:S12]  /*01b0*/  BSSY B0, `(.L_x_2) ;  /* 0x0000021000007945 */ /* 0x000fd80003800000 */
[----:B------:R-:W-:Y:S05]  /*01c0*/  @!P0 BRA `(.L_x_3) ;  /* 0x00000000007c8947 */ /* 0x000fea0003800000 */
[----:B------:R-:W0:Y:S01]  /*01d0*/  S2UR UR8, SR_CgaCtaId ;  /* 0x00000000000879c3 */ /* 0x000e220000008800 */
[----:B------:R-:W-:Y:S01]  /*01e0*/  UMOV UR4, 0x400 ;  /* 0x0000040000047882 */ /* 0x000fe20000000000 */
[----:B------:R-:W-:Y:S01]  /*01f0*/  UMOV UR5, 0x1 ;  /* 0x0000000100057882 */ /* 0x000fe20000000000 */
[----:B------:R-:W-:Y:S02]  /*0200*/  UMOV UR6, 0x8 ;  /* 0x0000000800067882 */ /* 0x000fe40000000000 */
[----:B------:R-:W-:-:S04]  /*0210*/  UIADD3 UR6, -UR6, 0x100000, URZ ;  /* 0x0010000006067890 */ /* 0x000fc8000fffe13f */
[----:B------:R-:W-:Y:S02]  /*0220*/  USHF.L.U32 UR7, UR6, 0xb, URZ ;  /* 0x0000000b06077899 */ /* 0x000fe4000800063f */
[----:B------:R-:W-:Y:S02]  /*0230*/  USHF.L.U32 UR6, UR6, 0x1, URZ ;  /* 0x0000000106067899 */ /* 0x000fe4000800063f */
[----:B0-----:R-:W-:Y:S02]  /*0240*/  ULEA UR8, UR8, UR4, 0x18 ;  /* 0x0000000408087291 */ /* 0x001fe4000f8ec03f */
[----:B------:R-:W-:-:S04]  /*0250*/  UIADD3 UR4, -UR5, 0x100000, URZ ;  /* 0x0010000005047890 */ /* 0x000fc8000fffe13f */
[----:B------:R-:W-:Y:S02]  /*0260*/  USHF.L.U32 UR5, UR4, 0xb, URZ ;  /* 0x0000000b04057899 */ /* 0x000fe4000800063f */
[----:B------:R-:W-:Y:S01]  /*0270*/  USHF.L.U32 UR4, UR4, 0x1, URZ ;  /* 0x0000000104047899 */ /* 0x000fe2000800063f */
[----:B------:R-:W0:Y:S11]  /*0280*/  FENCE.VIEW.ASYNC.S ;  /* 0x00000000000073c6 */ /* 0x000e360000000000 */
[----:B0-----:R0:W1:Y:S01]  /*0290*/  SYNCS.EXCH.64 URZ, [UR8], UR4 ;  /* 0x00000004083f75b2 */ /* 0x0010620008000100 */
[----:B------:R0:W2:Y:S01]  /*02a0*/  SYNCS.EXCH.64 URZ, [UR8+0x48], UR6 ;  /* 0x00004806083f75b2 */ /* 0x0000a20008000100 */
[----:B------:R0:W3:Y:S01]  /*02b0*/  SYNCS.EXCH.64 URZ, [UR8+0x8], UR4 ;  /* 0x00000804083f75b2 */ /* 0x0000e20008000100 */
[----:B------:R0:W4:Y:S01]  /*02c0*/  SYNCS.EXCH.64 URZ, [UR8+0x50], UR6 ;  /* 0x00005006083f75b2 */ /* 0x0001220008000100 */
[----:B------:R0:W0:Y:S01]  /*02d0*/  SYNCS.EXCH.64 URZ, [UR8+0x10], UR4 ;  /* 0x00001004083f75b2 */ /* 0x0000220008000100 */
        /* <DEDUP_REMOVED lines=13> */
[----:B------:R-:W-:Y:S01]  /*03b0*/  NOP ;  /* 0x0000000000007918 */ /* 0x000fe20000000000 */
.L_x_3:
[----:B0-----:R-:W-:Y:S05]  /*03c0*/  BSYNC B0 ;  /* 0x0000000000007941 */ /* 0x001fea0003800000 */
.L_x_2:
[----:B------:R-:W0:Y:S01]  /*03d0*/  S2UR UR12, SR_CTAID.X ;  /* 0x00000000000c79c3 */ /* 0x000e220000002500 */
[----:B------:R-:W5:Y:S01]  /*03e0*/  SHFL.IDX PT, R16, R0, RZ, 0x1f ;  /* 0x00001fff00107589 */ /* 0x000f6200000e0000 */
[----:B------:R-:W-:Y:S01]  /*03f0*/  IMAD.IADD R5, R4, 0x1, -R3 ;  /* 0x0000000104057824 */ /* 0x000fe200078e0a03 */
[----:B------:R-:W-:Y:S02]  /*0400*/  SHF.R.S32.HI R14, RZ, 0x1f, R9 ;  /* 0x0000001fff0e7819 */ /* 0x000fe40000011409 */
[----:B------:R-:W-:Y:S01]  /*0410*/  ELECT P0, URZ, PT ;  /* 0x00000000003f782f */ /* 0x000fe20003800000 */
[----:B------:R0:W1:Y:S01]  /*0420*/  SHFL.IDX PT, R13, R0, RZ, 0x1f ;  /* 0x00001fff000d7589 */ /* 0x00006200000e0000 */
[----:B------:R-:W-:Y:S02]  /*0430*/  ELECT P1, URZ, PT ;  /* 0x00000000003f782f */ /* 0x000fe40003820000 */
[----:B------:R-:W-:Y:S01]  /*0440*/  SHF.R.S32.HI R8, RZ, 0x1f, R5 ;  /* 0x0000001fff087819 */ /* 0x000fe20000011405 */
[----:B------:R-:W-:Y:S01]  /*0450*/  ULDC UR4, c[0x0][0x150] ;  /* 0x0000540000047ab9 */ /* 0x000fe20000000800 */
[----:B------:R-:W2:Y:S01]  /*0460*/  S2R R6, SR_CTAID.Y ;  /* 0x0000000000067919 */ /* 0x000ea20000002600 */
[----:B------:R-:W-:Y:S01]  /*0470*/  LEA.HI R14, R14, R9, RZ, 0x2 ;  /* 0x000000090e0e7211 */ /* 0x000fe200078f10ff */
[----:B------:R-:W3:Y:S01]  /*0480*/  LDC R15, c[0x0][0x140] ;  /* 0x00005000ff0f7b82 */ /* 0x000ee20000000800 */
[----:B------:R-:W-:Y:S01]  /*0490*/  LEA.HI R3, R8, R5, RZ, 0x3 ;  /* 0x0000000508037211 */ /* 0x000fe200078f18ff */
[----:B------:R-:W-:Y:S01]  /*04a0*/  UMOV UR11, 0x80 ;  /* 0x00000080000b7882 */ /* 0x000fe20000000000 */
[----:B------:R-:W-:Y:S01]  /*04b0*/  LOP3.LUT R14, R14, 0x3ffffffc, RZ, 0xc0, !PT ;  /* 0x3ffffffc0e0e7812 */ /* 0x000fe200078ec0ff */
[----:B------:R-:W-:Y:S01]  /*04c0*/  NOP ;  /* 0x0000000000007918 */ /* 0x000fe20000000000 */
[--C-:B------:R-:W-:Y:S01]  /*04d0*/  SHF.R.S32.HI R11, RZ, 0x3, R3.reuse ;  /* 0x00000003ff0b7819 */ /* 0x100fe20000011403 */
[----:B------:R-:W-:Y:S01]  /*04e0*/  NOP ;  /* 0x0000000000007918 */ /* 0x000fe20000000000 */
[----:B------:R-:W-:Y:S01]  /*04f0*/  SHF.R.S32.HI R12, RZ, 0x1f, R3 ;  /* 0x0000001fff0c7819 */ /* 0x000fe20000011403 */
[----:B------:R-:W-:Y:S01]  /*0500*/  IMAD.IADD R9, R9, 0x1, -R14 ;  /* 0x0000000109097824 */ /* 0x000fe200078e0a0e */
[----:B------:R-:W-:Y:S01]  /*0510*/  SHF.R.S32.HI R3, RZ, 0x1f, R2 ;  /* 0x0000001fff037819 */ /* 0x000fe20000011402 */
[----:B------:R-:W4:Y:S01]  /*0520*/  LDC R21, c[0x0][0x148] ;  /* 0x00005200ff157b82 */ /* 0x000f220000000800 */
[----:B------:R-:W-:Y:S01]  /*0530*/  LEA.HI R12, R12, R11, RZ, 0x2 ;  /* 0x0000000b0c0c7211 */ /* 0x000fe200078f10ff */
[----:B------:R-:W-:Y:S01]  /*0540*/  VIADD R36, R10, 0xffffffff ;  /* 0xffffffff0a247836 */ /* 0x000fe20000000000 */
[----:B0-----:R-:W-:Y:S01]  /*0550*/  I2FP.F32.U32 R0, UR12 ;  /* 0x0000000c00007c45 */ /* 0x001fe20008201000 */
[----:B------:R-:W-:Y:S01]  /*0560*/  IMAD.MOV.U32 R89, RZ, RZ, 0x1 ;  /* 0x00000001ff597424 */ /* 0x000fe200078e00ff */
[----:B------:R-:W-:-:S02]  /*0570*/  LOP3.LUT R12, R12, 0xfffffffc, RZ, 0xc0, !PT ;  /* 0xfffffffc0c0c7812 */ /* 0x000fc400078ec0ff */
[----:B-----5:R-:W-:Y:S01]  /*0580*/  ISETP.NE.OR P0, PT, R16, RZ, !P0 ;  /* 0x000000ff1000720c */ /* 0x020fe20004705670 */
[----:B------:R-:W-:Y:S01]  /*0590*/  FMUL R0, R0, UR4 ;  /* 0x0000000400007c20 */ /* 0x000fe20008400000 */
[----:B-1----:R-:W-:Y:S01]  /*05a0*/  ISETP.NE.OR P1, PT, R13, RZ, !P1 ;  /* 0x000000ff0d00720c */ /* 0x002fe20004f25670 */
[----:B------:R-:W-:Y:S01]  /*05b0*/  IMAD.IADD R12, R11, 0x1, -R12 ;  /* 0x000000010b0c7824 */ /* 0x000fe200078e0a0c */
[----:B------:R-:W-:Y:S01]  /*05c0*/  LEA.HI R3, R3, R2, RZ, 0x2 ;  /* 0x0000000203037211 */ /* 0x000fe200078f10ff */
[----:B------:R-:W0:Y:S01]  /*05d0*/  LDC R11, c[0x0][0x144] ;  /* 0x00005100ff0b7b82 */ /* 0x000e220000000800 */
[----:B------:R-:W-:Y:S01]  /*05e0*/  ULDC UR4, c[0x0][0x154] ;  /* 0x0000550000047ab9 */ /* 0x000fe20000000800 */
[----:B------:R-:W-:Y:S01]  /*05f0*/  IMAD R9, R9, 0x4, R12 ;  /* 0x0000000409097824 */ /* 0x000fe200078e020c */
[----:B------:R-:W1:Y:S01]  /*0600*/  F2I.U32.TRUNC.NTZ R0, R0 ;  /* 0x0000000000007305 */ /* 0x000e62000020f000 */
[----:B------:R-:W-:Y:S01]  /*0610*/  LOP3.LUT R3, R3, 0xfffffffc, RZ, 0xc0, !PT ;  /* 0xfffffffc03037812 */ /* 0x000fe200078ec0ff */
[----:B------:R-:W5:Y:S01]  /*0620*/  SHFL.IDX PT, R12, R7, RZ, 0x1f ;  /* 0x00001fff070c7589 */ /* 0x000f6200000e0000 */
[----:B------:R-:W-:Y:S01]  /*0630*/  IMAD.SHL.U32 R88, R9, 0x4, RZ ;  /* 0x0000000409587824 */ /* 0x000fe200078e00ff */
[----:B---3--:R-:W-:Y:S01]  /*0640*/  ISETP.EQ.U32.AND P2, PT, R15, 0x1, PT ;  /* 0x000000010f00780c */ /* 0x008fe20003f42070 */
[----:B------:R-:W-:Y:S01]  /*0650*/  VOTEU.ALL UP0, P0 ;  /* 0x00000000003f7886 */ /* 0x000fe20000000000 */
[----:B------:R-:W-:Y:S01]  /*0660*/  ISETP.GE.U32.AND P6, PT, R36, 0x2, PT ;  /* 0x000000022400780c */ /* 0x000fe20003fc6070 */
[----:B------:R-:W-:Y:S01]  /*0670*/  VOTEU.ALL UP1, P1 ;  /* 0x00000000003f7886 */ /* 0x000fe20000820000 */
[----:B------:R-:W-:Y:S01]  /*0680*/  LOP3.LUT R88, R9, 0xc, R88, 0x78, !PT ;  /* 0x0000000c09587812 */ /* 0x000fe200078e7858 */
[----:B------:R-:W-:Y:S01]  /*0690*/  IMAD.IADD R9, R2, 0x1, -R3 ;  /* 0x0000000102097824 */ /* 0x000fe200078e0a03 */
[----:B------:R-:W3:Y:S01]  /*06a0*/  @!UP0 S2UR UR7, SR_CgaCtaId ;  /* 0x00000000000789c3 */ /* 0x000ee20000008800 */
[----:B--2---:R-:W-:Y:S01]  /*06b0*/  I2FP.F32.U32 R2, R6 ;  /* 0x0000000600027245 */ /* 0x004fe20000201000 */
[----:B------:R-:W-:Y:S01]  /*06c0*/  @!UP0 UMOV UR6, 0x400 ;  /* 0x0000040000068882 */ /* 0x000fe20000000000 */
[----:B------:R-:W-:Y:S01]  /*06d0*/  SHF.R.S32.HI R3, RZ, 0x1f, R88 ;  /* 0x0000001fff037819 */ /* 0x000fe20000011458 */
[----:B------:R-:W-:Y:S01]  /*06e0*/  @!UP1 UMOV UR9, 0x400 ;  /* 0x0000040000099882 */ /* 0x000fe20000000000 */
[----:B-1----:R-:W-:-:S02]  /*06f0*/  IMAD.MOV R0, RZ, RZ, -R0 ;  /* 0x000000ffff007224 */ /* 0x002fc400078e0a00 */
[----:B------:R-:W-:Y:S01]  /*0700*/  FMUL R2, R2, UR4 ;  /* 0x0000000402027c20 */ /* 0x000fe20008400000 */
[----:B------:R-:W-:Y:S01]  /*0710*/  LEA.HI R3, R3, R88, RZ, 0x3 ;  /* 0x0000005803037211 */ /* 0x000fe200078f18ff */
[----:B------:R-:W1:Y:S01]  /*0720*/  @!UP1 S2UR UR10, SR_CgaCtaId ;  /* 0x00000000000a99c3 */ /* 0x000e620000008800 */
[----:B------:R-:W-:Y:S01]  /*0730*/  UMOV UR4, 0x20 ;  /* 0x0000002000047882 */ /* 0x000fe20000000000 */
[----:B------:R-:W-:Y:S01]  /*0740*/  VOTEU.ALL UP2, P1 ;  /* 0x00000000003f7886 */ /* 0x000fe20000840000 */
[----:B0-----:R-:W-:Y:S01]  /*0750*/  IMAD R20, R11, R0, UR12 ;  /* 0x0000000c0b147e24 */ /* 0x001fe2000f8e0200 */
[----:B------:R-:W-:Y:S01]  /*0760*/  LOP3.LUT R11, R3, 0xfffffff8, RZ, 0xc0, !PT ;  /* 0xfffffff8030b7812 */ /* 0x000fe200078ec0ff */
[----:B------:R-:W0:Y:S01]  /*0770*/  F2I.U32.TRUNC.NTZ R2, R2 ;  /* 0x0000000200027305 */ /* 0x000e22000020f000 */
[----:B------:R-:W-:-:S04]  /*0780*/  @!UP0 UIADD3 UR4, -UR4, 0x100000, URZ ;  /* 0x0010000004048890 */ /* 0x000fc8000fffe13f */
[----:B------:R-:W-:Y:S02]  /*0790*/  @!UP0 USHF.L.U32 UR5, UR4, 0xb, URZ ;  /* 0x0000000b04058899 */ /* 0x000fe4000800063f */
[----:B------:R-:W-:Y:S01]  /*07a0*/  @!UP0 USHF.L.U32 UR4, UR4, 0x1, URZ ;  /* 0x0000000104048899 */ /* 0x000fe2000800063f */
[----:B------:R-:W-:Y:S01]  /*07b0*/  ISETP.NE.AND P4, PT, R10, RZ, PT ;  /* 0x000000ff0a00720c */ /* 0x000fe20003f85270 */
[----:B------:R-:W-:Y:S01]  /*07c0*/  VOTEU.ALL UP3, P1 ;  /* 0x00000000003f7886 */ /* 0x000fe20000860000 */
[----:B------:R-:W-:Y:S01]  /*07d0*/  IMAD.IADD R11, R88, 0x1, -R11 ;  /* 0x00000001580b7824 */ /* 0x000fe200078e0a0b */
[----:B------:R-:W-:Y:S01]  /*07e0*/  VOTEU.ALL UP4, P1 ;  /* 0x00000000003f7886 */ /* 0x000fe20000880000 */
[----:B------:R-:W-:Y:S01]  /*07f0*/  VOTEU.ALL UP5, P1 ;  /* 0x00000000003f7886 */ /* 0x000fe200008a0000 */
[----:B------:R-:W-:Y:S02]  /*0800*/  ISETP.NE.AND P1, PT, R9, 0x3, PT ;  /* 0x000000030900780c */ /* 0x000fe40003f25270 */
[----:B------:R-:W-:Y:S01]  /*0810*/  ISETP.NE.AND P3, PT, R11, R20, PT ;  /* 0x000000140b00720c */ /* 0x000fe20003f65270 */
[----:B---3--:R-:W-:Y:S01]  /*0820*/  @!UP0 ULEA UR8, UR7, UR6, 0x18 ;  /* 0x0000000607088291 */ /* 0x008fe2000f8ec03f */
[----:B------:R-:W-:Y:S01]  /*0830*/  ISETP.EQ.OR P1, PT, R9, RZ, !P1 ;  /* 0x000000ff0900720c */ /* 0x000fe20004f22670 */
[----:B------:R-:W-:-:S04]  /*0840*/  @!UP1 UIADD3 UR6, -UR11, 0x100000, URZ ;  /* 0x001000000b069890 */ /* 0x000fc8000fffe13f */
[----:B------:R-:W-:Y:S02]  /*0850*/  @!UP1 USHF.L.U32 UR7, UR6, 0xb, URZ ;  /* 0x0000000b06079899 */ /* 0x000fe4000800063f */
[----:B------:R-:W-:Y:S01]  /*0860*/  @!UP1 USHF.L.U32 UR6, UR6, 0x1, URZ ;  /* 0x0000000106069899 */ /* 0x000fe2000800063f */
[----:B-----5:R-:W-:Y:S01]  /*0870*/  R2UR UR43, R12 ;  /* 0x000000000c2b72ca */ /* 0x020fe200000e0000 */
[----:B0-----:R-:W-:Y:S01]  /*0880*/  IMAD.MOV R24, RZ, RZ, -R2 ;  /* 0x000000ffff187224 */ /* 0x001fe200078e0a02 */
[----:B------:R-:W-:Y:S01]  /*0890*/  VOTEU.ALL UP0, P0 ;  /* 0x00000000003f7886 */ /* 0x000fe20000000000 */
[----:B------:R-:W-:Y:S01]  /*08a0*/  ISETP.EQ.AND P1, PT, R10, RZ, P1 ;  /* 0x000000ff0a00720c */ /* 0x000fe20000f22270 */
[----:B-1----:R-:W-:Y:S01]  /*08b0*/  @!UP1 ULEA UR9, UR10, UR9, 0x18 ;  /* 0x000000090a099291 */ /* 0x002fe2000f8ec03f */
[----:B----4-:R-:W-:Y:S01]  /*08c0*/  IMAD R0, R21, R24, R6 ;  /* 0x0000001815007224 */ /* 0x010fe200078e0206 */
[----:B------:R-:W-:Y:S01]  /*08d0*/  VOTEU.ALL UP1, P0 ;  /* 0x00000000003f7886 */ /* 0x000fe20000020000 */
[----:B------:R-:W-:Y:S01]  /*08e0*/  @P3 SHF.R.S32.HI R3, RZ, 0x3, R3 ;  /* 0x00000003ff033819 */ /* 0x000fe20000011403 */
[----:B------:R-:W0:Y:S02]  /*08f0*/  FENCE.VIEW.ASYNC.S ;  /* 0x00000000000073c6 */ /* 0x000e240000000000 */
[----:B0-----:R0:W1:Y:S01]  /*0900*/  @!UP0 SYNCS.EXCH.64 URZ, [UR8+0xc0], UR4 ;  /* 0x0000c004083f85b2 */ /* 0x0010620008000100 */
[----:B------:R-:W-:-:S02]  /*0910*/  LOP3.LUT P0, RZ, R5, 0x7, RZ, 0xc0, !PT ;  /* 0x0000000705ff7812 */ /* 0x000fc4000780c0ff */
[----:B------:R-:W-:Y:S02]  /*0920*/  @P3 ISETP.NE.AND P5, PT, R3, R0, PT ;  /* 0x000000000300320c */ /* 0x000fe40003fa5270 */
[----:B------:R-:W-:Y:S02]  /*0930*/  ISETP.LT.U32.AND P0, PT, R88, 0x8, !P0 ;  /* 0x000000085800780c */ /* 0x000fe40004701070 */
[----:B------:R-:W-:Y:S02]  /*0940*/  @P3 SEL R89, RZ, 0x1, P5 ;  /* 0x00000001ff593807 */ /* 0x000fe40002800000 */
[----:B------:R-:W-:Y:S02]  /*0950*/  SEL R0, RZ, 0x1, !P0 ;  /* 0x00000001ff007807 */ /* 0x000fe40004000000 */
[----:B------:R-:W-:Y:S02]  /*0960*/  SEL R23, RZ, 0x1, !P1 ;  /* 0x00000001ff177807 */ /* 0x000fe40004800000 */
[----:B------:R-:W-:-:S02]  /*0970*/  LOP3.LUT R89, R89, R0, RZ, 0xc0, !PT ;  /* 0x0000000059597212 */ /* 0x000fc400078ec0ff */
[----:B------:R-:W-:Y:S01]  /*0980*/  SEL R23, R23, 0x2, P6 ;  /* 0x0000000217177807 */ /* 0x000fe20003000000 */
[----:B------:R0:W2:Y:S01]  /*0990*/  @!UP1 SYNCS.EXCH.64 URZ, [UR8+0xc8], UR4 ;  /* 0x0000c804083f95b2 */ /* 0x0000a20008000100 */
[----:B------:R-:W-:Y:S01]  /*09a0*/  NOP ;  /* 0x0000000000007918 */ /* 0x000fe20000000000 */
[----:B------:R0:W3:Y:S01]  /*09b0*/  @!UP2 SYNCS.EXCH.64 URZ, [UR9+0xa0], UR6 ;  /* 0x0000a006093fa5b2 */ /* 0x0000e20008000100 */
[----:B------:R0:W4:Y:S01]  /*09c0*/  @!UP3 SYNCS.EXCH.64 URZ, [UR9+0xa8], UR6 ;  /* 0x0000a806093fb5b2 */ /* 0x0001220008000100 */
[----:B------:R0:W0:Y:S01]  /*09d0*/  @!UP4 SYNCS.EXCH.64 URZ, [UR9+0xb0], UR6 ;  /* 0x0000b006093fc5b2 */ /* 0x0000220008000100 */
[----:B------:R0:W0:Y:S01]  /*09e0*/  @!UP5 SYNCS.EXCH.64 URZ, [UR9+0xb8], UR6 ;  /* 0x0000b806093fd5b2 */ /* 0x0000220008000100 */
[----:B------:R-:W-:Y:S01]  /*09f0*/  NOP ;  /* 0x0000000000007918 */ /* 0x000fe20000000000 */
[----:B------:R-:W-:Y:S05]  /*0a00*/  @!P2 BRA `(.L_x_4) ;  /* 0x000000000008a947 */ /* 0x000fea0003800000 */
[----:B01234-:R-:W-:Y:S01]  /*0a10*/  UCGABAR_ARV ;  /* 0x00000000000079c7 */ /* 0x01ffe20008000000 */
[----:B------:R-:W-:Y:S05]  /*0a20*/  BRA `(.L_x_5) ;  /* 0x0000000000047947 */ /* 0x000fea0003800000 */
.L_x_4:
[----:B01234-:R-:W-:Y:S01]  /*0a30*/  NOP ;  /* 0x0000000000007918 */ /* 0x01ffe20000000000 */
.L_x_5:
[----:B------:R-:W-:Y:S01]  /*0a40*/  ULDC.64 UR4, c[0x0][0x598] ;  /* 0x0001660000047ab9 */ /* 0x000fe20000000a00 */
[----:B------:R-:W-:Y:S01]  /*0a50*/  ULDC.64 UR36, c[0x0][0x208] ;  /* 0x0000820000247ab9 */ /* 0x000fe20000000a00 */
[----:B------:R-:W-:-:S04]  /*0a60*/  ISETP.NE.U32.AND P0, PT, RZ, UR4, PT ;  /* 0x00000004ff007c0c */ /* 0x000fc8000bf05070 */
[----:B------:R-:W-:-:S13]  /*0a70*/  ISETP.NE.AND.EX P0, PT, RZ, UR5, PT, P0 ;  /* 0x00000005ff007c0c */ /* 0x000fda000bf05300 */
[----:B------:R-:W-:Y:S05]  /*0a80*/  @!P0 BRA `(.L_x_6) ;  /* 0x00000000001c8947 */ /* 0x000fea0003800000 */
[----:B------:R-:W0:Y:S02]  /*0a90*/  LDC.64 R2, c[0x0][0x598] ;  /* 0x00016600ff027b82 */ /* 0x000e240000000a00 */
[----:B0-----:R-:W2:Y:S02]  /*0aa0*/  LDG.E.64 R2, desc[UR36][R2.64] ;  /* 0x0000002402027981 */ /* 0x001ea4000c1e1b00 */
[----:B--2---:R-:W-:-:S04]  /*0ab0*/  ISETP.NE.U32.AND P0, PT, R2, RZ, PT ;  /* 0x000000ff0200720c */ /* 0x004fc80003f05070 */
[----:B------:R-:W-:-:S13]  /*0ac0*/  ISETP.NE.AND.EX P0, PT, R3, RZ, PT, P0 ;  /* 0x000000ff0300720c */ /* 0x000fda0003f05300 */
[----:B------:R-:W-:Y:S05]  /*0ad0*/  @!P0 BRA `(.L_x_6) ;  /* 0x0000000000088947 */ /* 0x000fea0003800000 */
[----:B------:R0:W5:Y:S01]  /*0ae0*/  LD.E R90, desc[UR36][R2.64] ;  /* 0x00000024025a7980 */ /* 0x000162000c101900 */
[----:B------:R-:W-:Y:S05]  /*0af0*/  BRA `(.L_x_7) ;  /* 0x0000000000247947 */ /* 0x000fea0003800000 */
.L_x_6:
[----:B------:R-:W-:Y:S02]  /*0b00*/  ULDC.64 UR4, c[0x0][0x588] ;  /* 0x0001620000047ab9 */ /* 0x000fe40000000a00 */
[----:B------:R-:W-:-:S04]  /*0b10*/  ISETP.NE.U32.AND P0, PT, RZ, UR4, PT ;  /* 0x00000004ff007c0c */ /* 0x000fc8000bf05070 */
[----:B------:R-:W-:-:S13]  /*0b20*/  ISETP.NE.AND.EX P0, PT, RZ, UR5, PT, P0 ;  /* 0x00000005ff007c0c */ /* 0x000fda000bf05300 */
[----:B------:R-:W-:Y:S05]  /*0b30*/  @!P0 BRA `(.L_x_8) ;  /* 0x00000000000c8947 */ /* 0x000fea0003800000 */
[----:B------:R-:W0:Y:S02]  /*0b40*/  LDC.64 R90, c[0x0][0x588] ;  /* 0x00016200ff5a7b82 */ /* 0x000e240000000a00 */
[----:B0-----:R1:W5:Y:S01]  /*0b50*/  LDG.E R90, desc[UR36][R90.64] ;  /* 0x000000245a5a7981 */ /* 0x001362000c1e1900 */
[----:B------:R-:W-:Y:S05]  /*0b60*/  BRA `(.L_x_7) ;  /* 0x0000000000087947 */ /* 0x000fea0003800000 */
.L_x_8:
[----:B------:R-:W-:Y:S02]  /*0b70*/  ULDC UR4, c[0x0][0x580] ;  /* 0x0001600000047ab9 */ /* 0x000fe40000000800 */
[----:B------:R-:W-:-:S07]  /*0b80*/  IMAD.U32 R90, RZ, RZ, UR4 ;  /* 0x00000004ff5a7e24 */ /* 0x000fce000f8e00ff */
.L_x_7:
[----:B------:R-:W-:Y:S02]  /*0b90*/  ULDC.64 UR4, c[0x0][0x5a0] ;  /* 0x0001680000047ab9 */ /* 0x000fe40000000a00 */
[----:B------:R-:W-:-:S04]  /*0ba0*/  ISETP.NE.U32.AND P0, PT, RZ, UR4, PT ;  /* 0x00000004ff007c0c */ /* 0x000fc8000bf05070 */
[----:B------:R-:W-:-:S13]  /*0bb0*/  ISETP.NE.AND.EX P0, PT, RZ, UR5, PT, P0 ;  /* 0x00000005ff007c0c */ /* 0x000fda000bf05300 */
[----:B------:R-:W-:Y:S05]  /*0bc0*/  @!P0 BRA `(.L_x_9) ;  /* 0x00000000001c8947 */ /* 0x000fea0003800000 */
[----:B0-----:R-:W0:Y:S02]  /*0bd0*/  LDC.64 R2, c[0x0][0x5a0] ;  /* 0x00016800ff027b82 */ /* 0x001e240000000a00 */
[----:B0-----:R-:W2:Y:S02]  /*0be0*/  LDG.E.64 R2, desc[UR36][R2.64] ;  /* 0x0000002402027981 */ /* 0x001ea4000c1e1b00 */
[----:B--2---:R-:W-:-:S04]  /*0bf0*/  ISETP.NE.U32.AND P0, PT, R2, RZ, PT ;  /* 0x000000ff0200720c */ /* 0x004fc80003f05070 */
[----:B------:R-:W-:-:S13]  /*0c00*/  ISETP.NE.AND.EX P0, PT, R3, RZ, PT, P0 ;  /* 0x000000ff0300720c */ /* 0x000fda0003f05300 */
[----:B------:R-:W-:Y:S05]  /*0c10*/  @!P0 BRA `(.L_x_9) ;  /* 0x0000000000088947 */ /* 0x000fea0003800000 */
[----:B-1----:R0:W5:Y:S01]  /*0c20*/  LD.E R91, desc[UR36][R2.64] ;  /* 0x00000024025b7980 */ /* 0x002162000c101900 */
[----:B------:R-:W-:Y:S05]  /*0c30*/  BRA `(.L_x_10) ;  /* 0x0000000000247947 */ /* 0x000fea0003800000 */
.L_x_9:
[----:B------:R-:W-:Y:S02]  /*0c40*/  ULDC.64 UR4, c[0x0][0x590] ;  /* 0x0001640000047ab9 */ /* 0x000fe40000000a00 */
[----:B------:R-:W-:-:S04]  /*0c50*/  ISETP.NE.U32.AND P0, PT, RZ, UR4, PT ;  /* 0x00000004ff007c0c */ /* 0x000fc8000bf05070 */
[----:B------:R-:W-:-:S13]  /*0c60*/  ISETP.NE.AND.EX P0, PT, RZ, UR5, PT, P0 ;  /* 0x00000005ff007c0c */ /* 0x000fda000bf05300 */
[----:B------:R-:W-:Y:S05]  /*0c70*/  @!P0 BRA `(.L_x_11) ;  /* 0x00000000000c8947 */ /* 0x000fea0003800000 */
[----:B0-----:R-:W1:Y:S02]  /*0c80*/  LDC.64 R2, c[0x0][0x590] ;  /* 0x00016400ff027b82 */ /* 0x001e640000000a00 */
[----:B-1----:R1:W5:Y:S01]  /*0c90*/  LDG.E R91, desc[UR36][R2.64] ;  /* 0x00000024025b7981 */ /* 0x002362000c1e1900 */
[----:B------:R-:W-:Y:S05]  /*0ca0*/  BRA `(.L_x_10) ;  /* 0x0000000000087947 */ /* 0x000fea0003800000 */
.L_x_11:
[----:B------:R-:W-:Y:S02]  /*0cb0*/  ULDC UR4, c[0x0][0x584] ;  /* 0x0001610000047ab9 */ /* 0x000fe40000000800 */
[----:B-1----:R-:W-:-:S07]  /*0cc0*/  IMAD.U32 R91, RZ, RZ, UR4 ;  /* 0x00000004ff5b7e24 */ /* 0x002fce000f8e00ff */
.L_x_10:
[----:B01----:R-:W0:Y:S01]  /*0cd0*/  LDC R2, c[0x0][0x65c] ;  /* 0x00019700ff027b82 */ /* 0x003e220000000800 */
[----:B------:R-:W-:Y:S01]  /*0ce0*/  ULDC UR6, c[0x0][0x28c] ;  /* 0x0000a30000067ab9 */ /* 0x000fe20000000800 */
[----:B------:R-:W-:Y:S01]  /*0cf0*/  ISETP.NE.AND P0, PT, R10, 0x2, PT ;  /* 0x000000020a00780c */ /* 0x000fe20003f05270 */
[----:B------:R-:W-:Y:S01]  /*0d00*/  UIADD3 UR6, UR6, 0x3f, URZ ;  /* 0x0000003f06067890 */ /* 0x000fe2000fffe03f */
[----:B------:R-:W-:Y:S01]  /*0d10*/  IMAD.U32 R10, RZ, RZ, UR12 ;  /* 0x0000000cff0a7e24 */ /* 0x000fe2000f8e00ff */
[----:B------:R-:W-:Y:S01]  /*0d20*/  UMOV UR38, URZ ;  /* 0x0000003f00267c82 */ /* 0x000fe20008000000 */
[----:B------:R-:W-:Y:S01]  /*0d30*/  UMOV UR39, URZ ;  /* 0x0000003f00277c82 */ /* 0x000fe20008000000 */
[----:B------:R-:W-:Y:S01]  /*0d40*/  USHF.R.S32.HI UR7, URZ, 0x1f, UR6 ;  /* 0x0000001f3f077899 */ /* 0x000fe20008011406 */
[----:B------:R-:W-:-:S03]  /*0d50*/  ULDC.64 UR8, c[0x0][0x650] ;  /* 0x0001940000087ab9 */ /* 0x000fc60000000a00 */
[----:B------:R-:W-:-:S04]  /*0d60*/  ULEA.HI UR7, UR7, UR6, URZ, 0x6 ;  /* 0x0000000607077291 */ /* 0x000fc8000f8f303f */
[----:B------:R-:W-:Y:S01]  /*0d70*/  USHF.R.S32.HI UR40, URZ, 0x6, UR7 ;  /* 0x000000063f287899 */ /* 0x000fe20008011407 */
[----:B0-----:R-:W-:-:S13]  /*0d80*/  ISETP.NE.AND P1, PT, R2, 0x1, PT ;  /* 0x000000010200780c */ /* 0x001fda0003f25270 */
[----:B------:R-:W0:Y:S01]  /*0d90*/  @P1 LDC R17, c[0x0][0x10] ;  /* 0x00000400ff111b82 */ /* 0x000e220000000800 */
[----:B------:R-:W-:Y:S02]  /*0da0*/  @P1 IMAD.MOV.U32 R7, RZ, RZ, RZ ;  /* 0x000000ffff071224 */ /* 0x000fe400078e00ff */
[----:B------:R-:W-:-:S05]  /*0db0*/  @P1 IMAD.MOV.U32 R11, RZ, RZ, RZ ;  /* 0x000000ffff0b1224 */ /* 0x000fca00078e00ff */
[----:B------:R-:W1:Y:S01]  /*0dc0*/  @!P1 LDC R3, c[0x0][0xc] ;  /* 0x00000300ff039b82 */ /* 0x000e620000000800 */
[----:B------:R-:W-:Y:S01]  /*0dd0*/  ULDC UR4, c[0x0][0xc] ;  /* 0x0000030000047ab9 */ /* 0x000fe20000000800 */
[----:B------:R-:W-:Y:S02]  /*0de0*/  ULDC UR5, c[0x0][0x10] ;  /* 0x0000040000057ab9 */ /* 0x000fe40000000800 */
[----:B------:R-:W-:-:S04]  /*0df0*/  UIMAD.WIDE.U32 UR4, UR4, UR5, URZ ;  /* 0x00000005040472a5 */ /* 0x000fc8000f8e003f */
[----:B------:R-:W2:Y:S01]  /*0e00*/  LDC R0, c[0x0][0x14] ;  /* 0x00000500ff007b82 */ /* 0x000ea20000000800 */
[----:B0-----:R-:W-:-:S04]  /*0e10*/  @P1 IMAD.WIDE.U32 R16, R17, UR12, R6 ;  /* 0x0000000c11101c25 */ /* 0x001fc8000f8e0006 */
[----:B------:R-:W-:Y:S02]  /*0e20*/  @P1 IMAD.IADD R17, R17, 0x1, R11 ;  /* 0x0000000111111824 */ /* 0x000fe400078e020b */
[----:B------:R-:W-:Y:S02]  /*0e30*/  IMAD.MOV.U32 R11, RZ, RZ, RZ ;  /* 0x000000ffff0b7224 */ /* 0x000fe400078e00ff */
[----:B-1----:R-:W-:-:S04]  /*0e40*/  @!P1 IMAD.WIDE.U32 R10, R6, R3, R10 ;  /* 0x00000003060a9225 */ /* 0x002fc800078e000a */
[----:B------:R-:W-:Y:S02]  /*0e50*/  @!P1 IMAD.MOV.U32 R16, RZ, RZ, R10 ;  /* 0x000000ffff109224 */ /* 0x000fe400078e000a */
[----:B--2---:R-:W-:-:S04]  /*0e60*/  IMAD.WIDE.U32 R12, R0, UR4, RZ ;  /* 0x00000004000c7c25 */ /* 0x004fc8000f8e00ff */
[----:B------:R-:W-:Y:S01]  /*0e70*/  IMAD R3, R0, UR5, RZ ;  /* 0x0000000500037c24 */ /* 0x000fe2000f8e02ff */
[----:B------:R0:W-:Y:S01]  /*0e80*/  STL.64 [R1], R12 ;  /* 0x0000000c01007387 */ /* 0x0001e20000100a00 */
[----:B------:R-:W-:Y:S02]  /*0e90*/  @!P1 IMAD.MOV.U32 R17, RZ, RZ, R11 ;  /* 0x000000ffff119224 */ /* 0x000fe400078e000b */
[----:B------:R-:W-:Y:S01]  /*0ea0*/  IMAD.IADD R0, R13, 0x1, R3 ;  /* 0x000000010d007824 */ /* 0x000fe200078e0203 */
[----:B------:R-:W-:Y:S06]  /*0eb0*/  @P0 BRA `(.L_x_12) ;  /* 0x0000000000200947 */ /* 0x000fec0003800000 */
[----:B------:R-:W-:Y:S01]  /*0ec0*/  UISETP.GE.U32.AND UP0, UPT, UR40, 0x9, UPT ;  /* 0x000000092800788c */ /* 0x000fe2000bf06070 */
[----:B------:R-:W-:Y:S01]  /*0ed0*/  IADD3 R16, P0, R16, R12, RZ ;  /* 0x0000000c10107210 */ /* 0x000fe20007f1e0ff */
[----:B------:R-:W-:Y:S01]  /*0ee0*/  UIMAD.WIDE.U32 UR4, UR40, 0x38e38e39, URZ ;  /* 0x38e38e39280478a5 */ /* 0x000fe2000f8e003f */
[----:B------:R-:W-:-:S03]  /*0ef0*/  UMOV UR39, URZ ;  /* 0x0000003f00277c82 */ /* 0x000fc60008000000 */
[----:B------:R-:W-:Y:S01]  /*0f00*/  USHF.R.U32.HI UR4, URZ, 0x1, UR5 ;  /* 0x000000013f047899 */ /* 0x000fe20008011605 */
[----:B------:R-:W-:-:S03]  /*0f10*/  IMAD.X R17, R0, 0x1, R17, P0 ;  /* 0x0000000100117824 */ /* 0x000fc600000e0611 */
[----:B------:R-:W-:Y:S02]  /*0f20*/  UIMAD UR38, UR4, -0x9, UR40 ;  /* 0xfffffff7042678a4 */ /* 0x000fe4000f8e0228 */
[----:B------:R-:W-:-:S12]  /*0f30*/  @UP0 ULOP3.LUT UR39, UR4, 0x1, URZ, 0xc0, !UPT ;  /* 0x0000000104270892 */ /* 0x000fd8000f8ec03f */
.L_x_12:
[----:B------:R-:W-:Y:S01]  /*0f40*/  ISETP.GE.U32.AND P0, PT, R16, UR8, PT ;  /* 0x0000000810007c0c */ /* 0x000fe2000bf06070 */
[----:B------:R-:W-:Y:S01]  /*0f50*/  IMAD.MOV.U32 R22, RZ, RZ, -0x1 ;  /* 0xffffffffff167424 */ /* 0x000fe200078e00ff */
[----:B------:R-:W-:Y:S01]  /*0f60*/  PRMT R3, RZ, 0x7610, R3 ;  /* 0x00007610ff037816 */ /* 0x000fe20000000003 */
[----:B------:R-:W-:Y:S01]  /*0f70*/  IMAD.MOV.U32 R18, RZ, RZ, -0x1 ;  /* 0xffffffffff127424 */ /* 0x000fe200078e00ff */
[----:B------:R-:W-:Y:S01]  /*0f80*/  ISETP.GE.U32.AND.EX P0, PT, R17, UR9, PT, P0 ;  /* 0x0000000911007c0c */ /* 0x000fe2000bf06100 */
[----:B------:R-:W-:-:S12]  /*0f90*/  IMAD.MOV.U32 R19, RZ, RZ, -0x1 ;  /* 0xffffffffff137424 */ /* 0x000fd800078e00ff */
[----:B------:R-:W-:Y:S05]  /*0fa0*/  @P0 BRA `(.L_x_13) ;  /* 0x0000000400280947 */ /* 0x000fea0003800000 */
[----:B------:R-:W1:Y:S01]  /*0fb0*/  LDC.64 R26, c[0x0][0x628] ;  /* 0x00018a00ff1a7b82 */ /* 0x000e620000000a00 */
[----:B------:R-:W-:Y:S02]  /*0fc0*/  IMAD.MOV.U32 R10, RZ, RZ, R16 ;  /* 0x000000ffff0a7224 */ /* 0x000fe400078e0010 */
[----:B------:R-:W-:-:S05]  /*0fd0*/  IMAD.MOV.U32 R11, RZ, RZ, R17 ;  /* 0x000000ffff0b7224 */ /* 0x000fca00078e0011 */
[----:B------:R-:W2:Y:S08]  /*0fe0*/  LDC R18, c[0x0][0x630] ;  /* 0x00018c00ff127b82 */ /* 0x000eb00000000800 */
[----:B------:R-:W3:Y:S01]  /*0ff0*/  LDC.64 R28, c[0x0][0x620] ;  /* 0x00018800ff1c7b82 */ /* 0x000ee20000000a00 */
[----:B-1----:R-:W-:-:S04]  /*1000*/  ISETP.NE.U32.AND P0, PT, R26, RZ, PT ;  /* 0x000000ff1a00720c */ /* 0x002fc80003f05070 */
[----:B------:R-:W-:-:S13]  /*1010*/  ISETP.NE.AND.EX P0, PT, R27, RZ, PT, P0 ;  /* 0x000000ff1b00720c */ /* 0x000fda0003f05300 */
[----:B--23--:R-:W-:Y:S05]  /*1020*/  @!P0 BRA `(.L_x_14) ;  /* 0x0000000000288947 */ /* 0x00cfea0003800000 */
[----:B------:R-:W1:Y:S02]  /*1030*/  LDC R3, c[0x0][0x634] ;  /* 0x00018d00ff037b82 */ /* 0x000e640000000800 */
[----:B-1----:R-:W-:-:S05]  /*1040*/  IADD3 R3, P0, R16, R3, RZ ;  /* 0x0000000310037210 */ /* 0x002fca0007f1e0ff */
[----:B------:R-:W-:-:S04]  /*1050*/  IMAD.X R19, RZ, RZ, R17, P0 ;  /* 0x000000ffff137224 */ /* 0x000fc800000e0611 */
[----:B------:R-:W-:-:S04]  /*1060*/  IMAD.WIDE.U32 R10, R19, R26, RZ ;  /* 0x0000001a130a7225 */ /* 0x000fc800078e00ff */
[----:B0-----:R-:W-:-:S04]  /*1070*/  IMAD.WIDE.U32 R12, P0, R3, R27, R10 ;  /* 0x0000001b030c7225 */ /* 0x001fc8000780000a */
[----:B------:R-:W-:-:S04]  /*1080*/  IMAD.WIDE.U32 R10, R3, R26, RZ ;  /* 0x0000001a030a7225 */ /* 0x000fc800078e00ff */
[----:B------:R-:W-:Y:S01]  /*1090*/  IMAD.X R15, RZ, RZ, RZ, P0 ;  /* 0x000000ffff0f7224 */ /* 0x000fe200000e06ff */
[----:B------:R-:W-:Y:S01]  /*10a0*/  IADD3 RZ, P0, R11, R12, RZ ;  /* 0x0000000c0bff7210 */ /* 0x000fe20007f1e0ff */
[----:B------:R-:W-:-:S04]  /*10b0*/  IMAD.MOV.U32 R14, RZ, RZ, R13 ;  /* 0x000000ffff0e7224 */ /* 0x000fc800078e000d */
[----:B------:R-:W-:-:S08]  /*10c0*/  IMAD.WIDE.U32.X R10, R19, R27, R14, P0 ;  /* 0x0000001b130a7225 */ /* 0x000fd000000e040e */
.L_x_14:
[----:B------:R-:W1:Y:S01]  /*10d0*/  LDC.64 R30, c[0x0][0x640] ;  /* 0x00019000ff1e7b82 */ /* 0x000e620000000a00 */
[-CC-:B------:R-:W-:Y:S01]  /*10e0*/  SHF.R.U64 R33, R10, R18.reuse, R11.reuse ;  /* 0x000000120a217219 */ /* 0x180fe2000000120b */
[----:B------:R-:W-:Y:S01]  /*10f0*/  IMAD.MOV.U32 R32, RZ, RZ, 0x1 ;  /* 0x00000001ff207424 */ /* 0x000fe200078e00ff */
[----:B------:R-:W-:Y:S02]  /*1100*/  SHF.R.U32.HI R3, RZ, R18, R11 ;  /* 0x00000012ff037219 */ /* 0x000fe4000001160b */
[----:B0-----:R-:W-:-:S03]  /*1110*/  IADD3 R13, P0, RZ, -R33, RZ ;  /* 0x80000021ff0d7210 */ /* 0x001fc60007f1e0ff */
[----:B------:R-:W0:Y:S02]  /*1120*/  LDC R14, c[0x0][0x618] ;  /* 0x00018600ff0e7b82 */ /* 0x000e240000000800 */
[----:B------:R-:W-:Y:S02]  /*1130*/  IMAD.X R3, RZ, RZ, ~R3, P0 ;  /* 0x000000ffff037224 */ /* 0x000fe400000e0e03 */
[----:B------:R-:W-:-:S04]  /*1140*/  IMAD.WIDE.U32 R10, R13, R28, R16 ;  /* 0x0000001c0d0a7225 */ /* 0x000fc800078e0010 */
[----:B------:R-:W2:Y:S01]  /*1150*/  LDC R15, c[0x0][0x608] ;  /* 0x00018200ff0f7b82 */ /* 0x000ea20000000800 */
[----:B------:R-:W-:-:S04]  /*1160*/  IMAD R12, R3, R28, RZ ;  /* 0x0000001c030c7224 */ /* 0x000fc800078e02ff */
[----:B------:R-:W-:Y:S02]  /*1170*/  IMAD R3, R13, R29, R12 ;  /* 0x0000001d0d037224 */ /* 0x000fe400078e020c */
[----:B------:R-:W-:Y:S01]  /*1180*/  IMAD.MOV.U32 R12, RZ, RZ, -0x1 ;  /* 0xffffffffff0c7424 */ /* 0x000fe200078e00ff */
[----:B------:R-:W3:Y:S01]  /*1190*/  LDC R27, c[0x0][0x658] ;  /* 0x00019600ff1b7b82 */ /* 0x000ee20000000800 */
[----:B------:R-:W-:Y:S01]  /*11a0*/  IMAD.IADD R3, R11, 0x1, R3 ;  /* 0x000000010b037824 */ /* 0x000fe200078e0203 */
[----:B-1----:R-:W-:-:S04]  /*11b0*/  ISETP.NE.U32.AND P0, PT, R30, RZ, PT ;  /* 0x000000ff1e00720c */ /* 0x002fc80003f05070 */
[----:B------:R-:W-:Y:S02]  /*11c0*/  ISETP.NE.AND.EX P0, PT, R31, RZ, PT, P0 ;  /* 0x000000ff1f00720c */ /* 0x000fe40003f05300 */
[----:B------:R-:W1:Y:S01]  /*11d0*/  LDC R26, c[0x0][0x600] ;  /* 0x00018000ff1a7b82 */ /* 0x000e620000000800 */
[-CC-:B0-----:R-:W-:Y:S02]  /*11e0*/  SHF.R.U64 R25, R10, R14.reuse, R3.reuse ;  /* 0x0000000e0a197219 */ /* 0x181fe40000001203 */
[----:B------:R-:W-:-:S05]  /*11f0*/  SHF.R.U32.HI R10, RZ, R14, R3 ;  /* 0x0000000eff0a7219 */ /* 0x000fca0000011603 */
[----:B------:R-:W0:Y:S01]  /*1200*/  LDC R22, c[0x0][0x648] ;  /* 0x00019200ff167b82 */ /* 0x000e220000000800 */
[-CC-:B--2---:R-:W-:Y:S02]  /*1210*/  SHF.R.U64 R35, R25, R15.reuse, R10.reuse ;  /* 0x0000000f19237219 */ /* 0x184fe4000000120a */
[----:B------:R-:W-:-:S05]  /*1220*/  SHF.R.U32.HI R10, RZ, R15, R10 ;  /* 0x0000000fff0a7219 */ /* 0x000fca000001160a */
[----:B------:R-:W2:Y:S01]  /*1230*/  LDC R28, c[0x0][0x638] ;  /* 0x00018e00ff1c7b82 */ /* 0x000ea20000000800 */
[-CC-:B---3--:R-:W-:Y:S02]  /*1240*/  SHF.R.U64 R34, R35, R27.reuse, R10.reuse ;  /* 0x0000001b23227219 */ /* 0x188fe4000000120a */
[-C--:B------:R-:W-:Y:S02]  /*1250*/  SHF.L.U32 R3, R12, R27.reuse, RZ ;  /* 0x0000001b0c037219 */ /* 0x080fe400000006ff */
[----:B------:R-:W-:Y:S01]  /*1260*/  SHF.R.U32.HI R11, RZ, R27, R10 ;  /* 0x0000001bff0b7219 */ /* 0x000fe2000001160a */
[----:B------:R-:W-:Y:S01]  /*1270*/  IMAD.MOV.U32 R10, RZ, RZ, R34 ;  /* 0x000000ffff0a7224 */ /* 0x000fe200078e0022 */
[----:B------:R-:W-:Y:S01]  /*1280*/  LOP3.LUT R18, RZ, R3, RZ, 0x33, !PT ;  /* 0x00000003ff127212 */ /* 0x000fe200078e33ff */
[----:B------:R-:W3:Y:S01]  /*1290*/  LDC R29, c[0x0][0x610] ;  /* 0x00018400ff1d7b82 */ /* 0x000ee20000000800 */
[----:B------:R-:W-:Y:S05]  /*12a0*/  @!P0 BRA `(.L_x_15) ;  /* 0x0000000000288947 */ /* 0x000fea0003800000 */
[----:B------:R-:W4:Y:S02]  /*12b0*/  LDC R3, c[0x0][0x64c] ;  /* 0x00019300ff037b82 */ /* 0x000f240000000800 */
[----:B----4-:R-:W-:-:S05]  /*12c0*/  IADD3 R3, P0, R34, R3, RZ ;  /* 0x0000000322037210 */ /* 0x010fca0007f1e0ff */
[----:B------:R-:W-:-:S04]  /*12d0*/  IMAD.X R19, RZ, RZ, R11, P0 ;  /* 0x000000ffff137224 */ /* 0x000fc800000e060b */
[----:B------:R-:W-:-:S04]  /*12e0*/  IMAD.WIDE.U32 R10, R19, R30, RZ ;  /* 0x0000001e130a7225 */ /* 0x000fc800078e00ff */
[----:B------:R-:W-:-:S04]  /*12f0*/  IMAD.WIDE.U32 R12, P0, R3, R31, R10 ;  /* 0x0000001f030c7225 */ /* 0x000fc8000780000a */
[----:B------:R-:W-:-:S04]  /*1300*/  IMAD.WIDE.U32 R10, R3, R30, RZ ;  /* 0x0000001e030a7225 */ /* 0x000fc800078e00ff */
[----:B------:R-:W-:Y:S01]  /*1310*/  IMAD.X R15, RZ, RZ, RZ, P0 ;  /* 0x000000ffff0f7224 */ /* 0x000fe200000e06ff */
[----:B------:R-:W-:Y:S01]  /*1320*/  IADD3 RZ, P0, R11, R12, RZ ;  /* 0x0000000c0bff7210 */ /* 0x000fe20007f1e0ff */
[----:B------:R-:W-:-:S04]  /*1330*/  IMAD.MOV.U32 R14, RZ, RZ, R13 ;  /* 0x000000ffff0e7224 */ /* 0x000fc800078e000d */
[----:B------:R-:W-:-:S08]  /*1340*/  IMAD.WIDE.U32.X R10, R19, R31, R14, P0 ;  /* 0x0000001f130a7225 */ /* 0x000fd000000e040e */
.L_x_15:
[----:B0-----:R-:W-:Y:S01]  /*1350*/  SHF.R.U64 R7, R10, R22, R11 ;  /* 0x000000160a077219 */ /* 0x001fe2000000120b */
[----:B-1----:R-:W-:Y:S01]  /*1360*/  VIADD R10, R26, 0xffffffff ;  /* 0xffffffff1a0a7836 */ /* 0x002fe20000000000 */
[----:B------:R-:W-:Y:S01]  /*1370*/  SHF.L.U32 R3, R32, R27, RZ ;  /* 0x0000001b20037219 */ /* 0x000fe200000006ff */
[----:B------:R-:W-:Y:S01]  /*1380*/  @P1 IMAD R20, R21, R24, R6 ;  /* 0x0000001815141224 */ /* 0x000fe200078e0206 */
[----:B------:R-:W-:Y:S01]  /*1390*/  LOP3.LUT R18, R35, R18, RZ, 0xc0, !PT ;  /* 0x0000001223127212 */ /* 0x000fe200078ec0ff */
[----:B------:R-:W-:Y:S01]  /*13a0*/  IMAD.MOV R11, RZ, RZ, -R7 ;  /* 0x000000ffff0b7224 */ /* 0x000fe200078e0a07 */
[----:B------:R-:W-:Y:S01]  /*13b0*/  LOP3.LUT R10, R25, R10, RZ, 0xc0, !PT ;  /* 0x0000000a190a7212 */ /* 0x000fe200078ec0ff */
[----:B------:R-:W-:Y:S02]  /*13c0*/  IMAD.MOV.U32 R6, RZ, RZ, 0x1 ;  /* 0x00000001ff067424 */ /* 0x000fe400078e00ff */
[----:B------:R-:W-:Y:S02]  /*13d0*/  IMAD R7, R3, R7, R18 ;  /* 0x0000000703077224 */ /* 0x000fe400078e0212 */
[----:B--2---:R-:W-:-:S02]  /*13e0*/  IMAD R3, R11, R28, R34 ;  /* 0x0000001c0b037224 */ /* 0x004fc400078e0222 */
[----:B---3--:R-:W-:Y:S02]  /*13f0*/  IMAD R22, R7, R29, R20 ;  /* 0x0000001d07167224 */ /* 0x008fe400078e0214 */
[----:B------:R-:W-:Y:S01]  /*1400*/  IMAD R7, R3, R26, R10 ;  /* 0x0000001a03077224 */ /* 0x000fe200078e020a */
[----:B------:R-:W-:Y:S01]  /*1410*/  PRMT R3, R6, 0x7610, R3 ;  /* 0x0000761006037816 */ /* 0x000fe20000000003 */
[----:B------:R-:W-:-:S03]  /*1420*/  IMAD.MOV.U32 R19, RZ, RZ, R33 ;  /* 0x000000ffff137224 */ /* 0x000fc600078e0021 */
[----:B------:R-:W-:Y:S02]  /*1430*/  SEL R18, R7, R22, !P1 ;  /* 0x0000001607127207 */ /* 0x000fe40004800000 */
[----:B------:R-:W-:-:S07]  /*1440*/  SEL R22, R22, R7, !P1 ;  /* 0x0000000716167207 */ /* 0x000fce0004800000 */
.L_x_13:
[----:B------:R-:W-:Y:S05]  /*1450*/  @!P2 BRA `(.L_x_16) ;  /* 0x00000000000ca947 */ /* 0x000fea0003800000 */
[----:B------:R-:W-:Y:S01]  /*1460*/  UCGABAR_WAIT ;  /* 0x0000000000007dc7 */ /* 0x000fe20008000000 */
[----:B------:R-:W-:Y:S01]  /*1470*/  CCTL.IVALL ;  /* 0x00000000ff00798f */ /* 0x000fe20002000000 */
[----:B------:R-:W-:Y:S05]  /*1480*/  BRA `(.L_x_17) ;  /* 0x0000000000047947 */ /* 0x000fea0003800000 */
.L_x_16:
[----:B------:R-:W-:Y:S06]  /*1490*/  BAR.SYNC.DEFER_BLOCKING 0x0 ;  /* 0x0000000000007b1d */ /* 0x000fec0000010000 */
.L_x_17:
[----:B------:R-:W-:Y:S05]  /*14a0*/  @!P4 BRA `(.L_x_18) ;  /* 0x000000540080c947 */ /* 0x000fea0003800000 */
[----:B------:R-:W-:-:S13]  /*14b0*/  ISETP.GT.U32.AND P0, PT, R36, 0x1, PT ;  /* 0x000000012400780c */ /* 0x000fda0003f04070 */
[----:B------:R-:W-:Y:S05]  /*14c0*/  @P0 EXIT ;  /* 0x000000000000094d */ /* 0x000fea0003800000 */
.L_x_19:
[----:B------:R-:W-:-:S08]  /*14d0*/  NOP ;  /* 0x0000000000007918 */ /* 0x000fd00000000000 */
[----:B------:R-:W1:Y:S02]  /*14e0*/  USETMAXREG.TRY_ALLOC.CTAPOOL UP0, 0xe8 ;  /* 0x000000e8000079c8 */ /* 0x000e640008000600 */
[----:B-1----:R-:W-:-:S13]  /*14f0*/  PLOP3.LUT P0, PT, PT, PT, UP0, 0x80, 0x0 ;  /* 0x000000000000781c */ /* 0x002fda0003f0f008 */
[----:B------:R-:W-:Y:S05]  /*1500*/  @!P0 BRA `(.L_x_19) ;  /* 0xfffffffc00f08947 */ /* 0x000fea000383ffff */
[----:B------:R-:W-:-:S13]  /*1510*/  LOP3.LUT P0, RZ, R3, 0xff, RZ, 0xc0, !PT ;  /* 0x000000ff03ff7812 */ /* 0x000fda000780c0ff */
[----:B------:R-:W-:Y:S05]  /*1520*/  @!P0 EXIT ;  /* 0x000000000000894d */ /* 0x000fea0003800000 */
[----:B------:R-:W2:Y:S01]  /*1530*/  LDL.64 R10, [R1] ;  /* 0x00000000010a7983 */ /* 0x000ea20000100a00 */
[CC--:B------:R-:W-:Y:S01]  /*1540*/  LEA.HI R3, R8.reuse, R5.reuse, RZ, 0x2 ;  /* 0x0000000508037211 */ /* 0x0c0fe200078f10ff */
[----:B------:R-:W1:Y:S01]  /*1550*/  S2UR UR4, SR_CgaCtaId ;  /* 0x00000000000479c3 */ /* 0x000e620000008800 */
[----:B------:R-:W-:Y:S01]  /*1560*/  LEA.HI R8, R8, R5, RZ, 0x5 ;  /* 0x0000000508087211 */ /* 0x000fe200078f28ff */
[----:B------:R-:W-:Y:S01]  /*1570*/  UISETP.LT.AND UP0, UPT, UR40, 0x1, UPT ;  /* 0x000000012800788c */ /* 0x000fe2000bf01270 */
[--C-:B------:R-:W-:Y:S01]  /*1580*/  SHF.R.S32.HI R92, RZ, 0x2, R3.reuse ;  /* 0x00000002ff5c7819 */ /* 0x100fe20000011403 */
[----:B------:R-:W-:Y:S01]  /*1590*/  UIADD3 UR5, UR43, -0x1, URZ ;  /* 0xffffffff2b057890 */ /* 0x000fe2000fffe03f */
[----:B------:R-:W-:Y:S01]  /*15a0*/  SHF.R.S32.HI R7, RZ, 0x1f, R3 ;  /* 0x0000001fff077819 */ /* 0x000fe20000011403 */
[----:B------:R-:W-:Y:S01]  /*15b0*/  USEL UR42, UR40, 0x1, UP0 ;  /* 0x00000001282a7887 */ /* 0x000fe20008000000 */
[----:B------:R-:W-:Y:S01]  /*15c0*/  LOP3.LUT R4, R3, 0xfffffffc, RZ, 0xc0, !PT ;  /* 0xfffffffc03047812 */ /* 0x000fe200078ec0ff */
[----:B------:R-:W3:Y:S01]  /*15d0*/  LDC R98, c[0x0][0x658] ;  /* 0x00019600ff627b82 */ /* 0x000ee20000000800 */
[----:B------:R-:W-:Y:S01]  /*15e0*/  LEA.HI R7, R7, R92, RZ, 0x3 ;  /* 0x0000005c07077211 */ /* 0x000fe200078f18ff */
[----:B------:R-:W-:Y:S01]  /*15f0*/  UMOV UR41, 0x400 ;  /* 0x0000040000297882 */ /* 0x000fe20000000000 */
[----:B------:R-:W-:Y:S01]  /*1600*/  SHF.R.S32.HI R3, RZ, 0x5, R8 ;  /* 0x00000005ff037819 */ /* 0x000fe20000011408 */
[----:B------:R-:W-:Y:S01]  /*1610*/  UISETP.NE.AND UP0, UPT, UR5, URZ, UPT ;  /* 0x0000003f0500728c */ /* 0x000fe2000bf05270 */
[----:B------:R-:W-:Y:S01]  /*1620*/  LOP3.LUT R7, R7, 0xfffffff8, RZ, 0xc0, !PT ;  /* 0xfffffff807077812 */ /* 0x000fe200078ec0ff */
[----:B------:R-:W-:Y:S01]  /*1630*/  IMAD.IADD R4, R5, 0x1, -R4 ;  /* 0x0000000105047824 */ /* 0x000fe200078e0a04 */
[----:B------:R-:W-:Y:S01]  /*1640*/  ULDC UR6, c[0x0][0x284] ;  /* 0x0000a10000067ab9 */ /* 0x000fe20000000800 */
[----:B------:R-:W4:Y:S01]  /*1650*/  LDC.64 R96, c[0x0][0x5c8] ;  /* 0x00017200ff607b82 */ /* 0x000f220000000a00 */
[----:B------:R-:W-:Y:S01]  /*1660*/  IMAD.MOV.U32 R5, RZ, RZ, 0x1 ;  /* 0x00000001ff057424 */ /* 0x000fe200078e00ff */
[----:B------:R-:W-:Y:S01]  /*1670*/  LOP3.LUT R104, R23, 0x1, RZ, 0xfc, !PT ;  /* 0x0000000117687812 */ /* 0x000fe200078efcff */
[----:B------:R-:W-:Y:S01]  /*1680*/  IMAD.IADD R92, R92, 0x1, -R7 ;  /* 0x000000015c5c7824 */ /* 0x000fe200078e0a07 */
[----:B------:R-:W-:Y:S01]  /*1690*/  USHF.L.U32 UR45, UR40, 0x1, URZ ;  /* 0x00000001282d7899 */ /* 0x000fe2000800063f */
[----:B------:R-:W-:Y:S01]  /*16a0*/  IMAD.SHL.U32 R94, R4, 0x2, RZ ;  /* 0x00000002045e7824 */ /* 0x000fe200078e00ff */
[----:B------:R-:W-:Y:S01]  /*16b0*/  UIADD3 UR42, -UR42, UR40, URZ ;  /* 0x000000282a2a7290 */ /* 0x000fe2000fffe13f */
[--C-:B------:R-:W-:Y:S01]  /*16c0*/  IMAD R103, R3, -0x10, -R92.reuse ;  /* 0xfffffff003677824 */ /* 0x100fe200078e0a5c */
[----:B------:R-:W0:Y:S01]  /*16d0*/  LDC R99, c[0x0][0x288] ;  /* 0x0000a200ff637b82 */ /* 0x000e220000000800 */
[----:B------:R-:W-:Y:S01]  /*16e0*/  SHF.R.S32.HI R93, RZ, 0x1f, R92 ;  /* 0x0000001fff5d7819 */ /* 0x000fe2000001145c */
[----:B-1----:R-:W-:Y:S01]  /*16f0*/  ULEA UR41, UR4, UR41, 0x18 ;  /* 0x0000002904297291 */ /* 0x002fe2000f8ec03f */
[----:B------:R-:W-:Y:S01]  /*1700*/  SHF.R.S32.HI R95, RZ, 0x1f, R94 ;  /* 0x0000001fff5f7819 */ /* 0x000fe2000001145e */
[----:B------:R-:W-:Y:S01]  /*1710*/  USHF.L.U32 UR4, UR5, 0x3, URZ ;  /* 0x0000000305047899 */ /* 0x000fe2000800063f */
[----:B------:R-:W-:Y:S01]  /*1720*/  VIADD R103, R103, UR6 ;  /* 0x0000000667677c36 */ /* 0x000fe20008000000 */
[----:B------:R-:W-:Y:S01]  /*1730*/  USEL UR5, URZ, 0x1, UP0 ;  /* 0x000000013f057887 */ /* 0x000fe20008000000 */
[----:B------:R-:W-:Y:S01]  /*1740*/  IMAD.WIDE R92, R3, 0x10, R92 ;  /* 0x00000010035c7825 */ /* 0x000fe200078e025c */
[----:B------:R-:W1:Y:S01]  /*1750*/  LDC R101, c[0x0][0x600] ;  /* 0x00018000ff657b82 */ /* 0x000e620000000800 */
[----:B------:R-:W-:-:S02]  /*1760*/  UIADD3 UR46, UR41, 0xa0, URZ ;  /* 0x000000a0292e7890 */ /* 0x000fc4000fffe03f */
[----:B------:R-:W-:Y:S01]  /*1770*/  IMAD.MOV.U32 R3, RZ, RZ, -0x1 ;  /* 0xffffffffff037424 */ /* 0x000fe200078e00ff */
[----:B------:R-:W-:Y:S01]  /*1780*/  ULOP3.LUT UR4, UR4, 0x8, URZ, 0xc0, !UPT ;  /* 0x0000000804047892 */ /* 0x000fe2000f8ec03f */
[----:B------:R-:W-:Y:S01]  /*1790*/  IMAD.U32 R105, RZ, RZ, UR5 ;  /* 0x00000005ff697e24 */ /* 0x000fe2000f8e00ff */
[----:B------:R-:W-:Y:S02]  /*17a0*/  ULEA UR43, UR43, UR46, 0x3 ;  /* 0x0000002e2b2b7291 */ /* 0x000fe4000f8e183f */
[-C--:B---3--:R-:W-:Y:S01]  /*17b0*/  SHF.L.U32 R3, R3, R98.reuse, RZ ;  /* 0x0000006203037219 */ /* 0x088fe200000006ff */
[----:B------:R-:W-:Y:S01]  /*17c0*/  ULOP3.LUT UR47, UR4, 0x8, URZ, 0x3c, !UPT ;  /* 0x00000008042f7892 */ /* 0x000fe2000f8e3c3f */
[C---:B----4-:R-:W-:Y:S01]  /*17d0*/  SHF.L.U64.HI R97, R96.reuse, 0x3, R97 ;  /* 0x0000000360617819 */ /* 0x050fe20000010261 */
[----:B------:R-:W-:Y:S01]  /*17e0*/  IMAD.SHL.U32 R96, R96, 0x8, RZ ;  /* 0x0000000860607824 */ /* 0x000fe200078e00ff */
[----:B------:R-:W-:Y:S01]  /*17f0*/  SHF.L.U32 R98, R5, R98, RZ ;  /* 0x0000006205627219 */ /* 0x000fe200000006ff */
[----:B------:R-:W-:Y:S01]  /*1800*/  ULOP3.LUT UR44, UR4, 0x18, URZ, 0x3c, !UPT ;  /* 0x00000018042c7892 */ /* 0x000fe2000f8e3c3f */
[----:B------:R-:W-:Y:S01]  /*1810*/  LOP3.LUT R102, RZ, R3, RZ, 0x33, !PT ;  /* 0x00000003ff667212 */ /* 0x000fe200078e33ff */
[----:B0-----:R-:W-:-:S02]  /*1820*/  IMAD R99, R4, -0x2, R99 ;  /* 0xfffffffe04637824 */ /* 0x001fc400078e0263 */
[----:B-1----:R-:W-:Y:S01]  /*1830*/  VIADD R101, R101, 0xffffffff ;  /* 0xffffffff65657836 */ /* 0x002fe20000000000 */
[----:B--2---:R-:W-:-:S07]  /*1840*/  SHF.L.U64.HI R100, R10, 0x1, R0 ;  /* 0x000000010a647819 */ /* 0x004fce0000010200 */
.L_x_167:
[----:B------:R-:W-:-:S04]  /*1850*/  SHF.L.U32 R0, R105, 0x1f, RZ ;  /* 0x0000001f69007819 */ /* 0x000fc800000006ff */
[----:B------:R-:W0:Y:S02]  /*1860*/  SYNCS.PHASECHK.TRANS64.TRYWAIT P0, [UR43+-0x8], R0 ;  /* 0xfffff800ff0075a7 */ /* 0x000e24000800016b */
[----:B01-34-:R-:W-:Y:S05]  /*1870*/  @!P0 BRA `(.L_x_20) ;  /* 0x0000006400448947 */ /* 0x01bfea0003800000 */
.L_x_194:
[----:B------:R-:W-:Y:S02]  /*1880*/  ULDC UR4, c[0x0][0x28c] ;  /* 0x0000a30000047ab9 */ /* 0x000fe40000000800 */
[----:B------:R-:W-:-:S13]  /*1890*/  ISETP.LT.AND P0, PT, RZ, UR4, PT ;  /* 0x00000004ff007c0c */ /* 0x000fda000bf01270 */
[----:B------:R-:W-:Y:S05]  /*18a0*/  @P0 BRA `(.L_x_21) ;  /* 0x0000000000400947 */ /* 0x000fea0003800000 */
[----:B0-----:R-:W-:Y:S01]  /*18b0*/  MOV R0, 0x0 ;  /* 0x0000000000007802 */ /* 0x001fe20000000f00 */
[----:B------:R-:W-:Y:S01]  /*18c0*/  ULDC.64 UR4, c[0x4][0x68] ;  /* 0x01001a0000047ab9 */ /* 0x000fe20000000a00 */
[----:B------:R-:W-:Y:S01]  /*18d0*/  ULDC.64 UR6, c[0x4][0x8] ;  /* 0x0100020000067ab9 */ /* 0x000fe20000000a00 */
[----:B------:R-:W-:Y:S01]  /*18e0*/  IMAD.U32 R4, RZ, RZ, UR4 ;  /* 0x00000004ff047e24 */ /* 0x000fe2000f8e00ff */
[----:B------:R0:W1:Y:S01]  /*18f0*/  LDC.64 R14, c[0x4][R0] ;  /* 0x01000000000e7b82 */ /* 0x0000620000000a00 */
[----:B------:R-:W-:Y:S01]  /*1900*/  IMAD.U32 R5, RZ, RZ, UR5 ;  /* 0x00000005ff057e24 */ /* 0x000fe2000f8e00ff */
[----:B------:R-:W-:Y:S01]  /*1910*/  ULDC.64 UR4, c[0x4][0x70] ;  /* 0x01001c0000047ab9 */ /* 0x000fe20000000a00 */
[----:B------:R-:W-:Y:S02]  /*1920*/  IMAD.U32 R10, RZ, RZ, UR6 ;  /* 0x00000006ff0a7e24 */ /* 0x000fe4000f8e00ff */
[----:B------:R-:W-:Y:S02]  /*1930*/  IMAD.U32 R6, RZ, RZ, UR4 ;  /* 0x00000004ff067e24 */ /* 0x000fe4000f8e00ff */
[----:B------:R-:W-:-:S02]  /*1940*/  IMAD.U32 R7, RZ, RZ, UR5 ;  /* 0x00000005ff077e24 */ /* 0x000fc4000f8e00ff */
[----:B------:R-:W-:Y:S02]  /*1950*/  IMAD.U32 R11, RZ, RZ, UR7 ;  /* 0x00000007ff0b7e24 */ /* 0x000fe4000f8e00ff */
[----:B------:R-:W-:Y:S02]  /*1960*/  IMAD.MOV.U32 R8, RZ, RZ, 0x1e1 ;  /* 0x000001e1ff087424 */ /* 0x000fe400078e00ff */
[----:B------:R-:W-:Y:S02]  /*1970*/  IMAD.MOV.U32 R12, RZ, RZ, 0x1 ;  /* 0x00000001ff0c7424 */ /* 0x000fe400078e00ff */
[----:B0-----:R-:W-:-:S07]  /*1980*/  IMAD.MOV.U32 R13, RZ, RZ, RZ ;  /* 0x000000ffff0d7224 */ /* 0x001fce00078e00ff */
[----:B------:R-:W-:-:S07]  /*1990*/  LEPC R20, `(.L_x_21) ;  /* 0x000000001014794e */ /* 0x000fce0000000000 */
[----:B-1---5:R-:W-:Y:S05]  /*19a0*/  CALL.ABS.NOINC R14 ;  /* 0x000000000e007343 */ /* 0x022fea0003c00000 */
.L_x_21:
[----:B------:R-:W-:-:S13]  /*19b0*/  ISETP.NE.AND P0, PT, R104, 0x3, PT ;  /* 0x000000036800780c */ /* 0x000fda0003f05270 */
[----:B------:R-:W-:Y:S05]  /*19c0*/  @!P0 BRA `(.L_x_22) ;  /* 0x0000000000048947 */ /* 0x000fea0003800000 */
[----:B------:R-:W-:Y:S01]  /*19d0*/  BPT.TRAP 0x1 ;  /* 0x000000040000795c */ /* 0x000fe20000300000 */
.L_x_22:
[----:B0-----:R-:W-:Y:S02]  /*19e0*/  IMAD.U32 R3, RZ, RZ, UR38 ;  /* 0x00000026ff037e24 */ /* 0x001fe4000f8e00ff */
[----:B------:R-:W-:-:S03]  /*19f0*/  IMAD.U32 R0, RZ, RZ, UR39 ;  /* 0x00000027ff007e24 */ /* 0x000fc6000f8e00ff */
[----:B------:R-:W-:Y:S02]  /*1a00*/  LEA R3, R3, UR41, 0x3 ;  /* 0x0000002903037c11 */ /* 0x000fe4000f8e18ff */
[----:B------:R-:W-:-:S04]  /*1a10*/  SHF.L.U32 R0, R0, 0x1f, RZ ;  /* 0x0000001f00007819 */ /* 0x000fc800000006ff */
[----:B------:R0:W1:Y:S01]  /*1a20*/  SYNCS.PHASECHK.TRANS64.TRYWAIT P1, [R3+URZ], R0 ;  /* 0x00000000030075a7 */ /* 0x000062000802017f */
[----:B------:R-:W-:Y:S05]  /*1a30*/  @!P0 BRA `(.L_x_23) ;  /* 0x0000000000048947 */ /* 0x000fea0003800000 */
[----:B------:R-:W-:Y:S01]  /*1a40*/  BPT.TRAP 0x1 ;  /* 0x000000040000795c */ /* 0x000fe20000300000 */
.L_x_23:
[----:B------:R-:W-:-:S05]  /*1a50*/  IMAD.U32 R4, RZ, RZ, UR42 ;  /* 0x0000002aff047e24 */ /* 0x000fca000f8e00ff */
[----:B------:R-:W-:Y:S01]  /*1a60*/  ISETP.GE.AND P2, PT, R4, 0x1, PT ;  /* 0x000000010400780c */ /* 0x000fe20003f46270 */
[----:B-1----:R-:W-:-:S12]  /*1a70*/  @P1 BRA `(.L_x_24) ;  /* 0x0000000000081947 */ /* 0x002fd80003800000 */
[----:B------:R-:W1:Y:S02]  /*1a80*/  SYNCS.PHASECHK.TRANS64.TRYWAIT P1, [R3+URZ], R0 ;  /* 0x00000000030075a7 */ /* 0x000e64000802017f */
[----:B-1----:R-:W-:Y:S05]  /*1a90*/  @!P1 BRA `(.L_x_25) ;  /* 0x0000006000d49947 */ /* 0x002fea0003800000 */
.L_x_24:
[----:B------:R-:W-:Y:S05]  /*1aa0*/  WARPSYNC.ALL ;  /* 0x0000000000007948 */ /* 0x000fea0003800000 */
[----:B------:R-:W-:Y:S01]  /*1ab0*/  UIADD3 UR4, UR41, 0x180, URZ ;  /* 0x0000018029047890 */ /* 0x000fe2000fffe03f */
[----:B------:R-:W-:Y:S01]  /*1ac0*/  WARPGROUP.ARRIVE ;  /* 0x00000000000079c5 */ /* 0x000fe20000000000 */
[----:B------:R-:W-:Y:S02]  /*1ad0*/  UIADD3 UR5, UR41, 0x12180, URZ ;  /* 0x0001218029057890 */ /* 0x000fe4000fffe03f */
[----:B------:R-:W-:Y:S02]  /*1ae0*/  USHF.R.U32.HI UR4, URZ, 0x4, UR4 ;  /* 0x000000043f047899 */ /* 0x000fe40008011604 */
[----:B------:R-:W-:-:S02]  /*1af0*/  USHF.R.U32.HI UR5, URZ, 0x4, UR5 ;  /* 0x000000043f057899 */ /* 0x000fc40008011605 */
[----:B------:R-:W-:Y:S02]  /*1b00*/  ULOP3.LUT UR4, UR4, 0x3fff, URZ, 0xc0, !UPT ;  /* 0x00003fff04047892 */ /* 0x000fe4000f8ec03f */
[----:B------:R-:W-:Y:S02]  /*1b10*/  ULOP3.LUT UR5, UR5, 0x3fff, URZ, 0xc0, !UPT ;  /* 0x00003fff05057892 */ /* 0x000fe4000f8ec03f */
[----:B------:R-:W-:Y:S02]  /*1b20*/  ULOP3.LUT UR8, UR4, 0x10000, URZ, 0xfc, !UPT ;  /* 0x0001000004087892 */ /* 0x000fe4000f8efc3f */
[----:B------:R-:W-:Y:S02]  /*1b30*/  ULOP3.LUT UR9, UR5, 0x10000, URZ, 0xfc, !UPT ;  /* 0x0001000005097892 */ /* 0x000fe4000f8efc3f */
[----:B------:R-:W-:Y:S02]  /*1b40*/  ULEA UR10, UR38, UR8, 0x9 ;  /* 0x00000008260a7291 */ /* 0x000fe4000f8e483f */
[----:B------:R-:W-:Y:S01]  /*1b50*/  ULEA UR11, UR38, UR9, 0xa ;  /* 0x00000009260b7291 */ /* 0x000fe2000f8e503f */
[----:B------:R-:W-:Y:S01]  /*1b60*/  UMOV UR5, 0x40000040 ;  /* 0x4000004000057882 */ /* 0x000fe20000000000 */
[----:B------:R-:W-:-:S03]  /*1b70*/  UMOV UR7, 0x40000040 ;  /* 0x4000004000077882 */ /* 0x000fc60000000000 */
[----:B------:R-:W-:Y:S02]  /*1b80*/  UMOV UR4, UR10 ;  /* 0x0000000a00047c82 */ /* 0x000fe40008000000 */
[----:B------:R-:W-:Y:S02]  /*1b90*/  UMOV UR6, UR11 ;  /* 0x0000000b00067c82 */ /* 0x000fe40008000000 */
[----:B------:R-:W-:Y:S01]  /*1ba0*/  HGMMA.64x128x16.F32 R24, gdesc[UR4], RZ, !UPT, gsb0 ;  /* 0x01e00000041879f0 */ /* 0x000fe2000c0008ff */
[----:B------:R-:W-:Y:S02]  /*1bb0*/  UIADD3 UR4, UR10, 0x2, URZ ;  /* 0x000000020a047890 */ /* 0x000fe4000fffe03f */
[----:B------:R-:W-:Y:S01]  /*1bc0*/  UIADD3 UR6, UR11, 0x2, URZ ;  /* 0x000000020b067890 */ /* 0x000fe2000fffe03f */
[----:B------:R-:W-:Y:S01]  /*1bd0*/  UMOV UR5, 0x40000040 ;  /* 0x4000004000057882 */ /* 0x000fe20000000000 */
[----:B------:R-:W-:Y:S01]  /*1be0*/  UMOV UR7, 0x40000040 ;  /* 0x4000004000077882 */ /* 0x000fe20000000000 */
[----:B------:R-:W-:-:S02]  /*1bf0*/  WARPGROUP.DEPBAR.LE gsb0, 0x0 ;  /* 0x00008000000079c5 */ /* 0x000fc40000010000 */
[----:B------:R-:W-:-:S06]  /*1c00*/  WARPGROUP.ARRIVE ;  /* 0x00000000000079c5 */ /* 0x000fcc0000000000 */
[----:B------:R-:W-:Y:S01]  /*1c10*/  HGMMA.64x128x16.F32 R24, gdesc[UR4], R24, gsb0 ;  /* 0x01e00000041879f0 */ /* 0x000fe20008000818 */
[----:B------:R-:W-:Y:S02]  /*1c20*/  UIADD3 UR4, UR10, 0x4, URZ ;  /* 0x000000040a047890 */ /* 0x000fe4000fffe03f */
[----:B------:R-:W-:Y:S01]  /*1c30*/  UIADD3 UR6, UR11, 0x4, URZ ;  /* 0x000000040b067890 */ /* 0x000fe2000fffe03f */
[----:B------:R-:W-:Y:S01]  /*1c40*/  UMOV UR5, 0x40000040 ;  /* 0x4000004000057882 */ /* 0x000fe20000000000 */
[----:B------:R-:W-:Y:S01]  /*1c50*/  UMOV UR7, 0x40000040 ;  /* 0x4000004000077882 */ /* 0x000fe20000000000 */
[----:B------:R-:W-:Y:S02]  /*1c60*/  WARPGROUP.DEPBAR.LE gsb0, 0x0 ;  /* 0x00008000000079c5 */ /* 0x000fe40000010000 */
        /* <DEDUP_REMOVED lines=8> */
[----:B------:R-:W-:Y:S03]  /*1cf0*/  HGMMA.64x128x16.F32 R24, gdesc[UR4], R24, gsb0 ;  /* 0x01e00000041879f0 */ /* 0x000fe60008000818 */
[----:B------:R-:W-:Y:S02]  /*1d00*/  WARPGROUP.DEPBAR.LE gsb0, 0x0 ;  /* 0x00008000000079c5 */ /* 0x000fe40000010000 */
[----:B------:R-:W-:Y:S05]  /*1d10*/  @!P2 BRA `(.L_x_26) ;  /* 0x000000040014a947 */ /* 0x000fea0003800000 */
[----:B------:R-:W-:Y:S01]  /*1d20*/  UIADD3 UR4, UR38, 0x1, URZ ;  /* 0x0000000126047890 */ /* 0x000fe2000fffe03f */
[----:B01----:R-:W-:Y:S02]  /*1d30*/  IMAD.U32 R0, RZ, RZ, UR42 ;  /* 0x0000002aff007e24 */ /* 0x003fe4000f8e00ff */
[----:B------:R-:W-:Y:S01]  /*1d40*/  IMAD.U32 R3, RZ, RZ, UR38 ;  /* 0x00000026ff037e24 */ /* 0x000fe2000f8e00ff */
[----:B------:R-:W-:-:S04]  /*1d50*/  UISETP.NE.AND UP0, UPT, UR4, 0x9, UPT ;  /* 0x000000090400788c */ /* 0x000fc8000bf05270 */
[----:B------:R-:W-:Y:S02]  /*1d60*/  USEL UR5, URZ, 0x1, UP0 ;  /* 0x000000013f057887 */ /* 0x000fe40008000000 */
[----:B------:R-:W-:Y:S02]  /*1d70*/  USEL UR10, UR4, URZ, UP0 ;  /* 0x0000003f040a7287 */ /* 0x000fe40008000000 */
[----:B------:R-:W-:-:S06]  /*1d80*/  ULOP3.LUT UR5, UR39, UR5, URZ, 0x3c, !UPT ;  /* 0x0000000527057292 */ /* 0x000fcc000f8e3c3f */
[----:B------:R-:W-:-:S07]  /*1d90*/  IMAD.U32 R6, RZ, RZ, UR5 ;  /* 0x00000005ff067e24 */ /* 0x000fce000f8e00ff */
.L_x_33:
[----:B------:R-:W-:Y:S05]  /*1da0*/  @!P0 BRA `(.L_x_27) ;  /* 0x0000000000048947 */ /* 0x000fea0003800000 */
[----:B------:R-:W-:Y:S01]  /*1db0*/  BPT.TRAP 0x1 ;  /* 0x000000040000795c */ /* 0x000fe20000300000 */
.L_x_27:
[----:B------:R-:W-:Y:S01]  /*1dc0*/  ULEA UR4, UR10, UR41, 0x3 ;  /* 0x000000290a047291 */ /* 0x000fe2000f8e183f */
[----:B------:R-:W-:-:S08]  /*1dd0*/  SHF.L.U32 R4, R6, 0x1f, RZ ;  /* 0x0000001f06047819 */ /* 0x000fd000000006ff */
[----:B------:R0:W1:Y:S01]  /*1de0*/  SYNCS.PHASECHK.TRANS64.TRYWAIT P1, [UR4], R4 ;  /* 0x00000004ff0075a7 */ /* 0x0000620008020144 */
[----:B------:R-:W-:Y:S05]  /*1df0*/  @!P0 BRA `(.L_x_28) ;  /* 0x0000000000048947 */ /* 0x000fea0003800000 */
[----:B------:R-:W-:Y:S01]  /*1e00*/  BPT.TRAP 0x1 ;  /* 0x000000040000795c */ /* 0x000fe20000300000 */
.L_x_28:
[----:B-1----:R-:W-:Y:S05]  /*1e10*/  @P1 BRA `(.L_x_29) ;  /* 0x0000000000081947 */ /* 0x002fea0003800000 */
[----:B------:R-:W1:Y:S02]  /*1e20*/  SYNCS.PHASECHK.TRANS64.TRYWAIT P1, [UR4], R4 ;  /* 0x00000004ff0075a7 */ /* 0x000e640008020144 */
[----:B-1----:R-:W-:Y:S05]  /*1e30*/  @!P1 BRA `(.L_x_30) ;  /* 0x0000006000009947 */ /* 0x002fea0003800000 */
.L_x_29:
[----:B------:R-:W-:Y:S01]  /*1e40*/  ULEA UR11, UR10, UR8, 0x9 ;  /* 0x000000080a0b7291 */ /* 0x000fe2000f8e483f */
[----:B------:R-:W-:Y:S01]  /*1e50*/  WARPGROUP.ARRIVE ;  /* 0x00000000000079c5 */ /* 0x000fe20000000000 */
[----:B------:R-:W-:Y:S01]  /*1e60*/  ULEA UR12, UR10, UR9, 0xa ;  /* 0x000000090a0c7291 */ /* 0x000fe2000f8e503f */
[----:B------:R-:W-:Y:S01]  /*1e70*/  UMOV UR5, 0x40000040 ;  /* 0x4000004000057882 */ /* 0x000fe20000000000 */
[----:B------:R-:W-:-:S03]  /*1e80*/  UMOV UR7, 0x40000040 ;  /* 0x4000004000077882 */ /* 0x000fc60000000000 */
[----:B------:R-:W-:Y:S02]  /*1e90*/  UMOV UR4, UR11 ;  /* 0x0000000b00047c82 */ /* 0x000fe40008000000 */
[----:B------:R-:W-:Y:S02]  /*1ea0*/  UMOV UR6, UR12 ;  /* 0x0000000c00067c82 */ /* 0x000fe40008000000 */
[----:B------:R-:W-:Y:S01]  /*1eb0*/  HGMMA.64x128x16.F32 R24, gdesc[UR4], R24, gsb0 ;  /* 0x01e00000041879f0 */ /* 0x000fe20008000818 */
        /* <DEDUP_REMOVED lines=23> */
[----:B------:R-:W-:Y:S01]  /*2030*/  BPT.TRAP 0x1 ;  /* 0x000000040000795c */ /* 0x000fe20000300000 */
.L_x_31:
[----:B------:R-:W-:-:S13]  /*2040*/  ISETP.NE.AND P1, PT, R89, RZ, PT ;  /* 0x000000ff5900720c */ /* 0x000fda0003f25270 */
[----:B01----:R-:W-:-:S05]  /*2050*/  @P1 LEA R4, R3, UR41, 0x3 ;  /* 0x0000002903041c11 */ /* 0x003fca000f8e18ff */
[----:B------:R-:W-:-:S05]  /*2060*/  @P1 VIADD R5, R4, 0x48 ;  /* 0x0000004804051836 */ /* 0x000fca0000000000 */
[----:B------:R-:W-:-:S04]  /*2070*/  @P1 PRMT R5, R88, 0x654, R5 ;  /* 0x0000065458051816 */ /* 0x000fc80000000005 */
[----:B------:R0:W-:Y:S01]  /*2080*/  @P1 SYNCS.ARRIVE.TRANS64.RED.A1T0 RZ, [R5+URZ], RZ ;  /* 0x000000ff05ff19a7 */ /* 0x0001e2000810043f */
[----:B------:R-:W-:-:S13]  /*2090*/  ISETP.GT.U32.AND P1, PT, R23, 0x1, PT ;  /* 0x000000011700780c */ /* 0x000fda0003f24070 */
[----:B0-----:R-:W-:Y:S05]  /*20a0*/  @P1 BRA `(.L_x_32) ;  /* 0x0000000000041947 */ /* 0x001fea0003800000 */
[----:B------:R-:W-:Y:S01]  /*20b0*/  BPT.TRAP 0x1 ;  /* 0x000000040000795c */ /* 0x000fe20000300000 */
.L_x_32:
[----:B------:R-:W-:Y:S01]  /*20c0*/  UIADD3 UR10, UR10, 0x1, URZ ;  /* 0x000000010a0a7890 */ /* 0x000fe2000fffe03f */
[C---:B------:R-:W-:Y:S01]  /*20d0*/  ISETP.GT.AND P2, PT, R0.reuse, 0x1, PT ;  /* 0x000000010000780c */ /* 0x040fe20003f44270 */
[----:B------:R-:W-:Y:S02]  /*20e0*/  VIADD R3, R3, 0x1 ;  /* 0x0000000103037836 */ /* 0x000fe40000000000 */
[----:B------:R-:W-:Y:S01]  /*20f0*/  UISETP.NE.AND UP0, UPT, UR10, 0x9, UPT ;  /* 0x000000090a00788c */ /* 0x000fe2000bf05270 */
[----:B------:R-:W-:Y:S02]  /*2100*/  VIADD R0, R0, 0xffffffff ;  /* 0xffffffff00007836 */ /* 0x000fe40000000000 */
[C---:B------:R-:W-:Y:S01]  /*2110*/  ISETP.NE.AND P1, PT, R3.reuse, 0x9, PT ;  /* 0x000000090300780c */ /* 0x040fe20003f25270 */
[----:B------:R-:W-:Y:S02]  /*2120*/  USEL UR4, URZ, 0x1, UP0 ;  /* 0x000000013f047887 */ /* 0x000fe40008000000 */
[----:B------:R-:W-:Y:S01]  /*2130*/  USEL UR10, UR10, URZ, UP0 ;  /* 0x0000003f0a0a7287 */ /* 0x000fe20008000000 */
[----:B------:R-:W-:-:S03]  /*2140*/  SEL R3, R3, RZ, P1 ;  /* 0x000000ff03037207 */ /* 0x000fc60000800000 */
[----:B------:R-:W-:Y:S01]  /*2150*/  LOP3.LUT R6, R6, UR4, RZ, 0x3c, !PT ;  /* 0x0000000406067c12 */ /* 0x000fe2000f8e3cff */
[----:B------:R-:W-:Y:S07]  /*2160*/  @P2 BRA `(.L_x_33) ;  /* 0xfffffffc000c2947 */ /* 0x000fee000383ffff */
.L_x_26:
[----:B01----:R-:W0:Y:S01]  /*2170*/  LDC R0, c[0x0][0x28c] ;  /* 0x0000a300ff007b82 */ /* 0x003e220000000800 */
[----:B------:R-:W-:-:S04]  /*2180*/  IMAD.U32 R3, RZ, RZ, UR47 ;  /* 0x0000002fff037e24 */ /* 0x000fc8000f8e00ff */
[----:B------:R1:W-:Y:S01]  /*2190*/  SYNCS.ARRIVE.TRANS64.A1T0 RZ, [R3+UR46], RZ ;  /* 0x000000ff03ff79a7 */ /* 0x0003e2000810002e */
[----:B0-----:R-:W-:-:S13]  /*21a0*/  ISETP.GE.AND P1, PT, R0, 0x1, PT ;  /* 0x000000010000780c */ /* 0x001fda0003f26270 */
[----:B-1----:R-:W-:Y:S05]  /*21b0*/  @!P1 BRA `(.L_x_34) ;  /* 0x0000000000449947 */ /* 0x002fea0003800000 */
[----:B------:R-:W-:Y:S05]  /*21c0*/  @!P0 BRA `(.L_x_35) ;  /* 0x0000000000048947 */ /* 0x000fea0003800000 */
[----:B------:R-:W-:Y:S01]  /*21d0*/  BPT.TRAP 0x1 ;  /* 0x000000040000795c */ /* 0x000fe20000300000 */
.L_x_35:
[----:B------:R-:W-:-:S13]  /*21e0*/  ISETP.NE.AND P0, PT, R89, RZ, PT ;  /* 0x000000ff5900720c */ /* 0x000fda0003f05270 */
[----:B------:R-:W-:-:S05]  /*21f0*/  VOTEU.ANY UP0, P0 ;  /* 0x00000000003f7886 */ /* 0x000fca0000000100 */
[----:B------:R-:W-:-:S06]  /*2200*/  @UP0 UIADD3 UR4, UR38, UR42, URZ ;  /* 0x0000002a26040290 */ /* 0x000fcc000fffe03f */
[----:B------:R-:W-:Y:S02]  /*2210*/  IMAD.U32 R4, RZ, RZ, UR4 ;  /* 0x00000004ff047e24 */ /* 0x000fe4000f8e00ff */
[----:B------:R-:W-:Y:S02]  /*2220*/  IMAD.U32 R3, RZ, RZ, UR4 ;  /* 0x00000004ff037e24 */ /* 0x000fe4000f8e00ff */
[----:B------:R-:W-:-:S05]  /*2230*/  @P0 IMAD.WIDE.U32 R4, R4, 0x38e38e39, RZ ;  /* 0x38e38e3904040825 */ /* 0x000fca00078e00ff */
[----:B------:R-:W-:-:S05]  /*2240*/  @P0 SHF.R.U32.HI R0, RZ, 0x1, R5 ;  /* 0x00000001ff000819 */ /* 0x000fca0000011605 */
[----:B------:R-:W-:-:S05]  /*2250*/  @P0 IMAD R0, R0, -0x9, R3 ;  /* 0xfffffff700000824 */ /* 0x000fca00078e0203 */
[----:B------:R-:W-:-:S05]  /*2260*/  @P0 LEA R0, R0, UR41, 0x3 ;  /* 0x0000002900000c11 */ /* 0x000fca000f8e18ff */
[----:B------:R-:W-:-:S05]  /*2270*/  @P0 VIADD R3, R0, 0x48 ;  /* 0x0000004800030836 */ /* 0x000fca0000000000 */
[----:B------:R-:W-:-:S04]  /*2280*/  @P0 PRMT R3, R88, 0x654, R3 ;  /* 0x0000065458030816 */ /* 0x000fc80000000003 */
[----:B------:R0:W-:Y:S01]  /*2290*/  @P0 SYNCS.ARRIVE.TRANS64.RED.A1T0 RZ, [R3+URZ], RZ ;  /* 0x000000ff03ff09a7 */ /* 0x0001e2000810043f */
[----:B------:R-:W-:-:S13]  /*22a0*/  ISETP.GT.U32.AND P0, PT, R23, 0x1, PT ;  /* 0x000000011700780c */ /* 0x000fda0003f04070 */
[----:B0-----:R-:W-:Y:S05]  /*22b0*/  @P0 BRA `(.L_x_34) ;  /* 0x0000000000040947 */ /* 0x001fea0003800000 */
[----:B------:R-:W-:Y:S01]  /*22c0*/  BPT.TRAP 0x1 ;  /* 0x000000040000795c */ /* 0x000fe20000300000 */
.L_x_34:
[----:B------:R-:W-:Y:S01]  /*22d0*/  SHF.L.U32 R0, R105, 0x1f, RZ ;  /* 0x0000001f69007819 */ /* 0x000fe200000006ff */
[----:B------:R-:W-:Y:S01]  /*22e0*/  UIADD3 UR38, UR38, UR45, URZ ;  /* 0x0000002d26267290 */ /* 0x000fe2000fffe03f */
[----:B------:R-:W-:Y:S01]  /*22f0*/  SHF.R.S32.HI R9, RZ, 0x1f, R19 ;  /* 0x0000001fff097819 */ /* 0x000fe20000011413 */
[----:B------:R-:W-:Y:S01]  /*2300*/  UISETP.GE.U32.AND UP1, UPT, UR45, 0x9, UPT ;  /* 0x000000092d00788c */ /* 0x000fe2000bf26070 */
[----:B------:R-:W0:Y:S01]  /*2310*/  SYNCS.PHASECHK.TRANS64.TRYWAIT P0, [UR43+0x8], R0 ;  /* 0x00000800ff0075a7 */ /* 0x000e22000800016b */
[----:B------:R-:W-:-:S04]  /*2320*/  UISETP.GT.U32.AND UP0, UPT, UR38, 0x8, UPT ;  /* 0x000000082600788c */ /* 0x000fc8000bf04070 */
[----:B------:R-:W-:-:S04]  /*2330*/  UISETP.LT.U32.AND UP0, UPT, UR45, 0x9, UP0 ;  /* 0x000000092d00788c */ /* 0x000fc80008701070 */
[----:B------:R-:W-:Y:S02]  /*2340*/  USEL UR6, URZ, 0x1, !UP0 ;  /* 0x000000013f067887 */ /* 0x000fe4000c000000 */
[----:B------:R-:W-:Y:S02]  /*2350*/  @UP1 UIMAD.WIDE.U32 UR4, UR38, 0x38e38e39, URZ ;  /* 0x38e38e39260418a5 */ /* 0x000fe4000f8e003f */
[----:B------:R-:W-:Y:S02]  /*2360*/  ULOP3.LUT UR39, UR39, UR6, URZ, 0x3c, !UPT ;  /* 0x0000000627277292 */ /* 0x000fe4000f8e3c3f */
[----:B------:R-:W-:-:S04]  /*2370*/  @UP1 USHF.R.U32.HI UR4, URZ, 0x1, UR5 ;  /* 0x000000013f041899 */ /* 0x000fc80008011605 */
[----:B------:R-:W-:Y:S01]  /*2380*/  @UP1 ULOP3.LUT UR39, UR39, 0x1, UR4, 0x78, !UPT ;  /* 0x0000000127271892 */ /* 0x000fe2000f8e7804 */
[----:B0-----:R-:W-:Y:S11]  /*2390*/  @!P0 BRA `(.L_x_36) ;  /* 0x0000005800c08947 */ /* 0x001ff60003800000 */
.L_x_195:
[----:B------:R-:W-:Y:S01]  /*23a0*/  ULDC.64 UR4, c[0x0][0x5d0] ;  /* 0x0001740000047ab9 */ /* 0x000fe20000000a00 */
[----:B------:R-:W-:Y:S01]  /*23b0*/  ULDC UR6, c[0x0][0x284] ;  /* 0x0000a10000067ab9 */ /* 0x000fe20000000800 */
[----:B0-----:R-:W-:Y:S02]  /*23c0*/  IMAD R0, R9, UR4, RZ ;  /* 0x0000000409007c24 */ /* 0x001fe4000f8e02ff */
[----:B------:R-:W-:Y:S02]  /*23d0*/  IMAD.SHL.U32 R12, R18, 0x80, RZ ;  /* 0x00000080120c7824 */ /* 0x000fe400078e00ff */
[C---:B------:R-:W-:Y:S02]  /*23e0*/  IMAD R3, R19.reuse, UR5, R0 ;  /* 0x0000000513037c24 */ /* 0x040fe4000f8e0200 */
[----:B------:R-:W-:Y:S01]  /*23f0*/  IMAD.SHL.U32 R0, R22, 0x40, RZ ;  /* 0x0000004016007824 */ /* 0x000fe200078e00ff */
[----:B------:R-:W-:Y:S01]  /*2400*/  SHF.R.S32.HI R13, RZ, 0x1f, R12 ;  /* 0x0000001fff0d7819 */ /* 0x000fe2000001140c */
[----:B------:R-:W-:Y:S01]  /*2410*/  IMAD.WIDE.U32 R4, R19, UR4, R94 ;  /* 0x0000000413047c25 */ /* 0x000fe2000f8e005e */
[----:B------:R-:W-:-:S02]  /*2420*/  ULDC.64 UR4, c[0x0][0x5c8] ;  /* 0x0001720000047ab9 */ /* 0x000fc40000000a00 */
[----:B------:R-:W-:Y:S01]  /*2430*/  ISETP.GE.AND P0, PT, R0, UR6, PT ;  /* 0x0000000600007c0c */ /* 0x000fe2000bf06270 */
[----:B------:R-:W-:Y:S01]  /*2440*/  ULDC UR6, c[0x0][0x288] ;  /* 0x0000a20000067ab9 */ /* 0x000fe20000000800 */
[----:B------:R-:W-:Y:S01]  /*2450*/  IADD3 R4, P1, R12, R4, RZ ;  /* 0x000000040c047210 */ /* 0x000fe20007f3e0ff */
[----:B------:R-:W-:Y:S01]  /*2460*/  IMAD.WIDE R20, R22, 0x40, R92 ;  /* 0x0000004016147825 */ /* 0x000fe200078e025c */
[----:B------:R-:W-:Y:S02]  /*2470*/  ISETP.GE.OR P0, PT, R12, UR6, P0 ;  /* 0x000000060c007c0c */ /* 0x000fe40008706670 */
[----:B------:R-:W-:Y:S01]  /*2480*/  IADD3.X R5, R13, R5, R3, P1, !PT ;  /* 0x000000050d057210 */ /* 0x000fe20000ffe403 */
[----:B------:R-:W-:-:S04]  /*2490*/  IMAD R7, R21, UR4, RZ ;  /* 0x0000000415077c24 */ /* 0x000fc8000f8e02ff */
[C---:B------:R-:W-:Y:S02]  /*24a0*/  IMAD R7, R20.reuse, UR5, R7 ;  /* 0x0000000514077c24 */ /* 0x040fe4000f8e0207 */
[----:B------:R-:W-:-:S04]  /*24b0*/  IMAD.WIDE.U32 R106, R20, UR4, R4 ;  /* 0x00000004146a7c25 */ /* 0x000fc8000f8e0004 */
[----:B------:R-:W-:Y:S05]  /*24c0*/  @P0 BRA `(.L_x_37) ;  /* 0x0000003c00dc0947 */ /* 0x000fea0003800000 */
[----:B-----5:R-:W-:Y:S01]  /*24d0*/  FSETP.NEU.AND P0, PT, R91, RZ, PT ;  /* 0x000000ff5b00720b */ /* 0x020fe20003f0d000 */
[----:B------:R-:W-:Y:S01]  /*24e0*/  IMAD.IADD R3, R99, 0x1, -R12 ;  /* 0x0000000163037824 */ /* 0x000fe200078e0a0c */
[----:B------:R-:W-:Y:S01]  /*24f0*/  BSSY B0, `(.L_x_37) ;  /* 0x00003f4000007945 */ /* 0x000fe20003800000 */
[----:B------:R-:W-:Y:S02]  /*2500*/  IMAD.IADD R0, R103, 0x1, -R0 ;  /* 0x0000000167007824 */ /* 0x000fe400078e0a00 */
[----:B------:R-:W-:Y:S01]  /*2510*/  IMAD.IADD R115, R107, 0x1, R7 ;  /* 0x000000016b737824 */ /* 0x000fe200078e0207 */
[----:B------:R-:W-:-:S04]  /*2520*/  ISETP.GT.AND P2, PT, R3, RZ, PT ;  /* 0x000000ff0300720c */ /* 0x000fc80003f44270 */
[----:B------:R-:W-:-:S03]  /*2530*/  ISETP.GT.AND P1, PT, R0, RZ, P2 ;  /* 0x000000ff0000720c */ /* 0x000fc60001724270 */
[----:B------:R-:W-:Y:S10]  /*2540*/  @!P0 BRA `(.L_x_38) ;  /* 0x0000002c00208947 */ /* 0x000ff40003800000 */
[----:B------:R-:W0:Y:S01]  /*2550*/  LDC.64 R108, c[0x0][0x5b8] ;  /* 0x00016e00ff6c7b82 */ /* 0x000e220000000a00 */
[----:B------:R-:W-:-:S07]  /*2560*/  ULDC.64 UR4, c[0x0][0x5c0] ;  /* 0x0001700000047ab9 */ /* 0x000fce0000000a00 */
[----:B------:R-:W1:Y:S08]  /*2570*/  LDC.64 R110, c[0x0][0x5b0] ;  /* 0x00016c00ff6e7b82 */ /* 0x000e700000000a00 */
[----:B------:R-:W2:Y:S01]  /*2580*/  LDC.64 R112, c[0x0][0x5a8] ;  /* 0x00016a00ff707b82 */ /* 0x000ea20000000a00 */
[-C--:B0-----:R-:W-:Y:S02]  /*2590*/  IMAD R6, R9, R108.reuse, RZ ;  /* 0x0000006c09067224 */ /* 0x081fe400078e02ff */
[----:B------:R-:W-:-:S04]  /*25a0*/  IMAD.WIDE.U32 R4, R19, R108, R94 ;  /* 0x0000006c13047225 */ /* 0x000fc800078e005e */
[----:B------:R-:W-:Y:S01]  /*25b0*/  IMAD R107, R19, R109, R6 ;  /* 0x0000006d136b7224 */ /* 0x000fe200078e0206 */
[----:B------:R-:W-:Y:S01]  /*25c0*/  IADD3 R6, P0, R12, R4, RZ ;  /* 0x000000040c067210 */ /* 0x000fe20007f1e0ff */
[----:B-1----:R-:W-:-:S03]  /*25d0*/  IMAD R4, R21, R110, RZ ;  /* 0x0000006e15047224 */ /* 0x002fc600078e02ff */
[----:B------:R-:W-:Y:S01]  /*25e0*/  IADD3.X R7, R13, R5, R107, P0, !PT ;  /* 0x000000050d077210 */ /* 0x000fe200007fe46b */
[C---:B------:R-:W-:Y:S02]  /*25f0*/  IMAD R109, R20.reuse, R111, R4 ;  /* 0x0000006f146d7224 */ /* 0x040fe400078e0204 */
[----:B------:R-:W-:-:S04]  /*2600*/  IMAD.WIDE.U32 R4, R20, R110, R6 ;  /* 0x0000006e14047225 */ /* 0x000fc800078e0006 */
[----:B------:R-:W-:Y:S01]  /*2610*/  IMAD.IADD R5, R5, 0x1, R109 ;  /* 0x0000000105057824 */ /* 0x000fe200078e026d */
[----:B--2---:R-:W-:-:S04]  /*2620*/  LEA R10, P0, R4, R112, 0x1 ;  /* 0x00000070040a7211 */ /* 0x004fc800078008ff */
[----:B------:R-:W-:-:S05]  /*2630*/  LEA.HI.X R11, R4, R113, R5, 0x1, P0 ;  /* 0x00000071040b7211 */ /* 0x000fca00000f0c05 */
[----:B------:R-:W2:Y:S01]  /*2640*/  @P1 LDG.E.LTC128B.U16 R18, desc[UR36][R10.64] ;  /* 0x000000240a121981 */ /* 0x000ea2000c1e1520 */
[----:B------:R-:W-:Y:S01]  /*2650*/  IMAD.WIDE.U32 R4, R20, R110, R12 ;  /* 0x0000006e14047225 */ /* 0x000fe200078e000c */
[----:B------:R-:W-:Y:S02]  /*2660*/  BSSY B1, `(.L_x_39) ;  /* 0x0000015000017945 */ /* 0x000fe40003800000 */
[----:B------:R-:W-:-:S04]  /*2670*/  IADD3 R14, P0, R94, R4, RZ ;  /* 0x000000045e0e7210 */ /* 0x000fc80007f1e0ff */
[----:B------:R-:W-:Y:S02]  /*2680*/  IADD3.X R15, R95, R109, R5, P0, !PT ;  /* 0x0000006d5f0f7210 */ /* 0x000fe400007fe405 */
[----:B------:R-:W-:Y:S01]  /*2690*/  LEA R8, P0, R106, UR4, 0x1 ;  /* 0x000000046a087c11 */ /* 0x000fe2000f8008ff */
[----:B------:R-:W-:-:S03]  /*26a0*/  IMAD.WIDE.U32 R14, R19, R108, R14 ;  /* 0x0000006c130e7225 */ /* 0x000fc600078e000e */
[----:B------:R-:W-:Y:S02]  /*26b0*/  LEA.HI.X R9, R106, UR5, R115, 0x1, P0 ;  /* 0x000000056a097c11 */ /* 0x000fe400080f0c73 */
[----:B------:R-:W-:-:S04]  /*26c0*/  ISETP.GT.AND P0, PT, R3, 0x1, PT ;  /* 0x000000010300780c */ /* 0x000fc80003f04270 */
[----:B------:R-:W-:Y:S01]  /*26d0*/  ISETP.GT.AND P3, PT, R0, RZ, P0 ;  /* 0x000000ff0000720c */ /* 0x000fe20000764270 */
[----:B--2---:R-:W-:-:S05]  /*26e0*/  HADD2.F32 R4, -RZ, R18.H0_H0 ;  /* 0x20000012ff047230 */ /* 0x004fca0000004100 */
[----:B------:R-:W-:Y:S01]  /*26f0*/  FMUL R5, R4, R91 ;  /* 0x0000005b04057220 */ /* 0x000fe20000400000 */
[----:B------:R-:W-:-:S03]  /*2700*/  LEA R4, P4, R14, R112, 0x1 ;  /* 0x000000700e047211 */ /* 0x000fc600078808ff */
[----:B------:R-:W-:-:S05]  /*2710*/  FFMA R5, R24, R90, R5 ;  /* 0x0000005a18057223 */ /* 0x000fca0000000005 */
[----:B------:R-:W-:Y:S01]  /*2720*/  F2FP.F16.F32.PACK_AB R10, RZ, R5 ;  /* 0x00000005ff0a723e */ /* 0x000fe200000000ff */
[----:B------:R-:W-:-:S03]  /*2730*/  IMAD.IADD R5, R107, 0x1, R15 ;  /* 0x000000016b057824 */ /* 0x000fc600078e020f */
[----:B------:R-:W-:Y:S01]  /*2740*/  PRMT R11, R10, 0x7610, R11 ;  /* 0x000076100a0b7816 */ /* 0x000fe2000000000b */
[----:B------:R-:W-:Y:S01]  /*2750*/  IMAD.SHL.U32 R10, R110, 0x8, RZ ;  /* 0x000000086e0a7824 */ /* 0x000fe200078e00ff */
[----:B------:R-:W-:-:S03]  /*2760*/  LEA.HI.X R5, R14, R113, R5, 0x1, P4 ;  /* 0x000000710e057211 */ /* 0x000fc600020f0c05 */
[----:B------:R0:W-:Y:S02]  /*2770*/  @P1 STG.E.U16 desc[UR36][R8.64], R11 ;  /* 0x0000000b08001986 */ /* 0x0001e4000c101524 */
[----:B0-----:R-:W-:Y:S01]  /*2780*/  SHF.L.U64.HI R11, R110, 0x3, R111 ;  /* 0x000000036e0b7819 */ /* 0x001fe2000001026f */
[----:B------:R-:W-:Y:S06]  /*2790*/  @!P3 BRA `(.L_x_40) ;  /* 0x000000000004b947 */ /* 0x000fec0003800000 */
[----:B------:R0:W5:Y:S02]  /*27a0*/  LDG.E.LTC128B.U16 R18, desc[UR36][R4.64+0x2] ;  /* 0x0000022404127981 */ /* 0x000164000c1e1520 */
.L_x_40:
[----:B------:R-:W-:Y:S05]  /*27b0*/  BSYNC B1 ;  /* 0x0000000000017941 */ /* 0x000fea0003800000 */
.L_x_39:
[----:B------:R-:W-:Y:S01]  /*27c0*/  IMAD.WIDE.U32 R10, R20, R110, R10 ;  /* 0x0000006e140a7225 */ /* 0x000fe200078e000a */
[----:B------:R-:W-:-:S03]  /*27d0*/  ISETP.GT.AND P2, PT, R0, 0x8, P2 ;  /* 0x000000080000780c */ /* 0x000fc60001744270 */
[----:B-----5:R-:W-:Y:S01]  /*27e0*/  HADD2.F32 R14, -RZ, R18.H0_H0 ;  /* 0x20000012ff0e7230 */ /* 0x020fe20000004100 */
[----:B------:R-:W-:Y:S01]  /*27f0*/  IADD3 R6, P1, R6, R10, RZ ;  /* 0x0000000a06067210 */ /* 0x000fe20007f3e0ff */
[----:B------:R-:W-:-:S03]  /*2800*/  IMAD.IADD R109, R109, 0x1, R11 ;  /* 0x000000016d6d7824 */ /* 0x000fc600078e020b */
[----:B------:R-:W-:Y:S01]  /*2810*/  FMUL R14, R14, R91 ;  /* 0x0000005b0e0e7220 */ /* 0x000fe20000400000 */
[----:B------:R-:W-:-:S03]  /*2820*/  IMAD.X R7, R109, 0x1, R7, P1 ;  /* 0x000000016d077824 */ /* 0x000fc600008e0607 */
[----:B------:R-:W-:Y:S01]  /*2830*/  FFMA R25, R25, R90, R14 ;  /* 0x0000005a19197223 */ /* 0x000fe2000000000e */
[----:B------:R-:W-:-:S04]  /*2840*/  LEA R14, P1, R6, R112, 0x1 ;  /* 0x00000070060e7211 */ /* 0x000fc800078208ff */
[----:B------:R-:W-:Y:S01]  /*2850*/  LEA.HI.X R15, R6, R113, R7, 0x1, P1 ;  /* 0x00000071060f7211 */ /* 0x000fe200008f0c07 */
[----:B------:R-:W-:Y:S01]  /*2860*/  @P3 IMAD.MOV.U32 R6, RZ, RZ, R8 ;  /* 0x000000ffff063224 */ /* 0x000fe200078e0008 */
[----:B------:R-:W-:Y:S01]  /*2870*/  F2FP.F16.F32.PACK_AB R25, RZ, R25 ;  /* 0x00000019ff19723e */ /* 0x000fe200000000ff */
[----:B------:R-:W-:-:S05]  /*2880*/  @P3 IMAD.MOV.U32 R7, RZ, RZ, R9 ;  /* 0x000000ffff073224 */ /* 0x000fca00078e0009 */
[----:B------:R1:W-:Y:S04]  /*2890*/  @P3 STG.E.U16 desc[UR36][R6.64+0x2], R25 ;  /* 0x0000021906003986 */ /* 0x0003e8000c101524 */
[----:B------:R-:W2:Y:S01]  /*28a0*/  @P2 LDG.E.LTC128B.U16 R18, desc[UR36][R14.64] ;  /* 0x000000240e122981 */ /* 0x000ea2000c1e1520 */
[----:B------:R-:W-:Y:S01]  /*28b0*/  IADD3 R12, P1, P3, R94, R10, R12 ;  /* 0x0000000a5e0c7210 */ /* 0x000fe20007b3e00c */
[----:B------:R-:W-:Y:S01]  /*28c0*/  BSSY B1, `(.L_x_41) ;  /* 0x0000011000017945 */ /* 0x000fe20003800000 */
[----:B------:R-:W-:Y:S02]  /*28d0*/  ISETP.GT.AND P0, PT, R0, 0x8, P0 ;  /* 0x000000080000780c */ /* 0x000fe40000704270 */
[----:B------:R-:W-:-:S03]  /*28e0*/  IADD3.X R13, R95, R109, R13, P1, P3 ;  /* 0x0000006d5f0d7210 */ /* 0x000fc60000fe640d */
[----:B------:R-:W-:Y:S01]  /*28f0*/  IMAD.WIDE.U32 R12, R19, R108, R12 ;  /* 0x0000006c130c7225 */ /* 0x000fe200078e000c */
[----:B------:R-:W-:-:S03]  /*2900*/  SHF.L.U64.HI R19, R96, 0x1, R97 ;  /* 0x0000000160137819 */ /* 0x000fc60000010261 */
[----:B------:R-:W-:Y:S01]  /*2910*/  IMAD.IADD R13, R107, 0x1, R13 ;  /* 0x000000016b0d7824 */ /* 0x000fe200078e020d */
[----:B-1----:R-:W-:-:S04]  /*2920*/  LEA R6, P3, R12, R112, 0x1 ;  /* 0x000000700c067211 */ /* 0x002fc800078608ff */
[----:B------:R-:W-:Y:S01]  /*2930*/  LEA.HI.X R7, R12, R113, R13, 0x1, P3 ;  /* 0x000000710c077211 */ /* 0x000fe200018f0c0d */
[----:B--2---:R-:W-:-:S05]  /*2940*/  HADD2.F32 R10, -RZ, R18.H0_H0 ;  /* 0x20000012ff0a7230 */ /* 0x004fca0000004100 */
[----:B------:R-:W-:Y:S01]  /*2950*/  FMUL R11, R10, R91 ;  /* 0x0000005b0a0b7220 */ /* 0x000fe20000400000 */
[----:B------:R-:W-:-:S03]  /*2960*/  LEA R10, P1, R96, R8, 0x1 ;  /* 0x00000008600a7211 */ /* 0x000fc600078208ff */
[----:B------:R-:W-:-:S05]  /*2970*/  FFMA R11, R26, R90, R11 ;  /* 0x0000005a1a0b7223 */ /* 0x000fca000000000b */
[----:B------:R-:W-:Y:S01]  /*2980*/  F2FP.F16.F32.PACK_AB R14, RZ, R11 ;  /* 0x0000000bff0e723e */ /* 0x000fe200000000ff */
[----:B------:R-:W-:-:S05]  /*2990*/  IMAD.X R11, R19, 0x1, R9, P1 ;  /* 0x00000001130b7824 */ /* 0x000fca00008e0609 */
[----:B------:R1:W-:Y:S01]  /*29a0*/  @P2 STG.E.U16 desc[UR36][R10.64], R14 ;  /* 0x0000000e0a002986 */ /* 0x0003e2000c101524 */
[----:B------:R-:W-:Y:S05]  /*29b0*/  @!P0 BRA `(.L_x_42) ;  /* 0x0000000000048947 */ /* 0x000fea0003800000 */
[----:B------:R2:W5:Y:S02]  /*29c0*/  LDG.E.LTC128B.U16 R18, desc[UR36][R6.64+0x2] ;  /* 0x0000022406127981 */ /* 0x000564000c1e1520 */
.L_x_42:
[----:B------:R-:W-:Y:S05]  /*29d0*/  BSYNC B1 ;  /* 0x0000000000017941 */ /* 0x000fea0003800000 */
.L_x_41:
[----:B-----5:R-:W-:Y:S01]  /*29e0*/  HADD2.F32 R12, -RZ, R18.H0_H0 ;  /* 0x20000012ff0c7230 */ /* 0x020fe20000004100 */
[----:B------:R-:W-:Y:S01]  /*29f0*/  ISETP.GT.AND P1, PT, R3, 0x8, PT ;  /* 0x000000080300780c */ /* 0x000fe20003f24270 */
[----:B------:R-:W-:Y:S03]  /*2a00*/  BSSY B1, `(.L_x_43) ;  /* 0x0000008000017945 */ /* 0x000fe60003800000 */
[----:B------:R-:W-:Y:S01]  /*2a10*/  FMUL R12, R12, R91 ;  /* 0x0000005b0c0c7220 */ /* 0x000fe20000400000 */
[----:B------:R-:W-:-:S03]  /*2a20*/  ISETP.GT.AND P2, PT, R0, RZ, P1 ;  /* 0x000000ff0000720c */ /* 0x000fc60000f44270 */
[----:B------:R-:W-:-:S05]  /*2a30*/  FFMA R12, R27, R90, R12 ;  /* 0x0000005a1b0c7223 */ /* 0x000fca000000000c */
[----:B------:R-:W-:-:S05]  /*2a40*/  F2FP.F16.F32.PACK_AB R12, RZ, R12 ;  /* 0x0000000cff0c723e */ /* 0x000fca00000000ff */
[----:B------:R3:W-:Y:S01]  /*2a50*/  @P0 STG.E.U16 desc[UR36][R10.64+0x2], R12 ;  /* 0x0000020c0a000986 */ /* 0x0007e2000c101524 */
[----:B------:R-:W-:Y:S05]  /*2a60*/  @!P2 BRA `(.L_x_44) ;  /* 0x000000000004a947 */ /* 0x000fea0003800000 */
[----:B------:R4:W5:Y:S02]  /*2a70*/  LDG.E.LTC128B.U16 R18, desc[UR36][R4.64+0x10] ;  /* 0x0000102404127981 */ /* 0x000964000c1e1520 */
.L_x_44:
[----:B------:R-:W-:Y:S05]  /*2a80*/  BSYNC B1 ;  /* 0x0000000000017941 */ /* 0x000fea0003800000 */
.L_x_43:
[----:B---3-5:R-:W-:Y:S01]  /*2a90*/  HADD2.F32 R12, -RZ, R18.H0_H0 ;  /* 0x20000012ff0c7230 */ /* 0x028fe20000004100 */
        /* <DEDUP_REMOVED lines=9> */
.L_x_46:
[----:B------:R-:W-:Y:S05]  /*2b30*/  BSYNC B1 ;  /* 0x0000000000017941 */ /* 0x000fea0003800000 */
.L_x_45:
[----:B-----5:R-:W-:Y:S01]  /*2b40*/  HADD2.F32 R12, -RZ, R18.H0_H0 ;  /* 0x20000012ff0c7230 */ /* 0x020fe20000004100 */
[----:B------:R-:W-:Y:S01]  /*2b50*/  ISETP.GT.AND P1, PT, R0, 0x8, P1 ;  /* 0x000000080000780c */ /* 0x000fe20000f24270 */
[----:B------:R-:W-:Y:S03]  /*2b60*/  BSSY B1, `(.L_x_47) ;  /* 0x0000007000017945 */ /* 0x000fe60003800000 */
[----:B------:R-:W-:-:S04]  /*2b70*/  FMUL R12, R12, R91 ;  /* 0x0000005b0c0c7220 */ /* 0x000fc80000400000 */
[----:B------:R-:W-:-:S05]  /*2b80*/  FFMA R12, R29, R90, R12 ;  /* 0x0000005a1d0c7223 */ /* 0x000fca000000000c */
[----:B------:R-:W-:-:S05]  /*2b90*/  F2FP.F16.F32.PACK_AB R12, RZ, R12 ;  /* 0x0000000cff0c723e */ /* 0x000fca00000000ff */
[----:B------:R0:W-:Y:S01]  /*2ba0*/  @P3 STG.E.U16 desc[UR36][R8.64+0x12], R12 ;  /* 0x0000120c08003986 */ /* 0x0001e2000c101524 */
[----:B------:R-:W-:Y:S05]  /*2bb0*/  @!P1 BRA `(.L_x_48) ;  /* 0x0000000000049947 */ /* 0x000fea0003800000 */
[----:B------:R0:W5:Y:S02]  /*2bc0*/  LDG.E.LTC128B.U16 R18, desc[UR36][R6.64+0x10] ;  /* 0x0000102406127981 */ /* 0x000164000c1e1520 */
.L_x_48:
[----:B------:R-:W-:Y:S05]  /*2bd0*/  BSYNC B1 ;  /* 0x0000000000017941 */ /* 0x000fea0003800000 */
.L_x_47:
[----:B0----5:R-:W-:Y:S01]  /*2be0*/  HADD2.F32 R12, -RZ, R18.H0_H0 ;  /* 0x20000012ff0c7230 */ /* 0x021fe20000004100 */
[----:B------:R-:W-:Y:S01]  /*2bf0*/  ISETP.GT.AND P0, PT, R0, 0x8, P0 ;  /* 0x000000080000780c */ /* 0x000fe20000704270 */
[----:B------:R-:W-:Y:S03]  /*2c00*/  BSSY B1, `(.L_x_49) ;  /* 0x0000007000017945 */ /* 0x000fe60003800000 */
[----:B---3--:R-:W-:-:S04]  /*2c10*/  FMUL R13, R12, R91 ;  /* 0x0000005b0c0d7220 */ /* 0x008fc80000400000 */
[----:B------:R-:W-:-:S05]  /*2c20*/  FFMA R13, R30, R90, R13 ;  /* 0x0000005a1e0d7223 */ /* 0x000fca000000000d */
[----:B------:R-:W-:-:S05]  /*2c30*/  F2FP.F16.F32.PACK_AB R13, RZ, R13 ;  /* 0x0000000dff0d723e */ /* 0x000fca00000000ff */
[----:B------:R0:W-:Y:S01]  /*2c40*/  @P1 STG.E.U16 desc[UR36][R10.64+0x10], R13 ;  /* 0x0000100d0a001986 */ /* 0x0001e2000c101524 */
[----:B------:R-:W-:Y:S05]  /*2c50*/  @!P0 BRA `(.L_x_50) ;  /* 0x0000000000048947 */ /* 0x000fea0003800000 */
[----:B------:R3:W5:Y:S02]  /*2c60*/  LDG.E.LTC128B.U16 R18, desc[UR36][R6.64+0x12] ;  /* 0x0000122406127981 */ /* 0x000764000c1e1520 */
.L_x_50:
[----:B------:R-:W-:Y:S05]  /*2c70*/  BSYNC B1 ;  /* 0x0000000000017941 */ /* 0x000fea0003800000 */
.L_x_49:
        /* <DEDUP_REMOVED lines=10> */
.L_x_52:
[----:B------:R-:W-:Y:S05]  /*2d20*/  BSYNC B1 ;  /* 0x0000000000017941 */ /* 0x000fea0003800000 */
.L_x_51:
[----:B0----5:R-:W-:Y:S01]  /*2d30*/  HADD2.F32 R12, -RZ, R18.H0_H0 ;  /* 0x20000012ff0c7230 */ /* 0x021fe20000004100 */
        /* <DEDUP_REMOVED lines=9> */
.L_x_54:
[----:B------:R-:W-:Y:S05]  /*2dd0*/  BSYNC B1 ;  /* 0x0000000000017941 */ /* 0x000fea0003800000 */
.L_x_53:
        /* <DEDUP_REMOVED lines=9> */
.L_x_56:
[----:B------:R-:W-:Y:S05]  /*2e70*/  BSYNC B1 ;  /* 0x0000000000017941 */ /* 0x000fea0003800000 */
.L_x_55:
[----:B0----5:R-:W-:Y:S01]  /*2e80*/  HADD2.F32 R12, -RZ, R18.H0_H0 ;  /* 0x20000012ff0c7230 */ /* 0x021fe20000004100 */
        /* <DEDUP_REMOVED lines=8> */
.L_x_58:
[----:B------:R-:W-:Y:S05]  /*2f10*/  BSYNC B1 ;  /* 0x0000000000017941 */ /* 0x000fea0003800000 */
.L_x_57:
        /* <DEDUP_REMOVED lines=10> */
.L_x_60:
[----:B------:R-:W-:Y:S05]  /*2fc0*/  BSYNC B1 ;  /* 0x0000000000017941 */ /* 0x000fea0003800000 */
.L_x_59:
        /* <DEDUP_REMOVED lines=10> */
.L_x_62:
[----:B------:R-:W-:Y:S05]  /*3070*/  BSYNC B1 ;  /* 0x0000000000017941 */ /* 0x000fea0003800000 */
.L_x_61:
        /* <DEDUP_REMOVED lines=9> */
.L_x_64:
[----:B------:R-:W-:Y:S05]  /*3110*/  BSYNC B1 ;  /* 0x0000000000017941 */ /* 0x000fea0003800000 */
.L_x_63:
        /* <DEDUP_REMOVED lines=9> */
.L_x_66:
[----:B------:R-:W-:Y:S05]  /*31b0*/  BSYNC B1 ;  /* 0x0000000000017941 */ /* 0x000fea0003800000 */
.L_x_65:
        /* <DEDUP_REMOVED lines=10> */
.L_x_68:
[----:B------:R-:W-:Y:S05]  /*3260*/  BSYNC B1 ;  /* 0x0000000000017941 */ /* 0x000fea0003800000 */
.L_x_67:
        /* <DEDUP_REMOVED lines=10> */
.L_x_70:
[----:B------:R-:W-:Y:S05]  /*3310*/  BSYNC B1 ;  /* 0x0000000000017941 */ /* 0x000fea0003800000 */
.L_x_69:
        /* <DEDUP_REMOVED lines=9> */
.L_x_72:
[----:B------:R-:W-:Y:S05]  /*33b0*/  BSYNC B1 ;  /* 0x0000000000017941 */ /* 0x000fea0003800000 */
.L_x_71:
        /* <DEDUP_REMOVED lines=9> */
.L_x_74:
[----:B------:R-:W-:Y:S05]  /*3450*/  BSYNC B1 ;  /* 0x0000000000017941 */ /* 0x000fea0003800000 */
.L_x_73:
        /* <DEDUP_REMOVED lines=10> */
.L_x_76:
[----:B------:R-:W-:Y:S05]  /*3500*/  BSYNC B1 ;  /* 0x0000000000017941 */ /* 0x000fea0003800000 */
.L_x_75:
        /* <DEDUP_REMOVED lines=10> */
.L_x_78:
[----:B------:R-:W-:Y:S05]  /*35b0*/  BSYNC B1 ;  /* 0x0000000000017941 */ /* 0x000fea0003800000 */
.L_x_77:
        /* <DEDUP_REMOVED lines=9> */
.L_x_80:
[----:B------:R-:W-:Y:S05]  /*3650*/  BSYNC B1 ;  /* 0x0000000000017941 */ /* 0x000fea0003800000 */
.L_x_79:
        /* <DEDUP_REMOVED lines=9> */
.L_x_82:
[----:B------:R-:W-:Y:S05]  /*36f0*/  BSYNC B1 ;  /* 0x0000000000017941 */ /* 0x000fea0003800000 */
.L_x_81:
        /* <DEDUP_REMOVED lines=10> */
.L_x_84:
[----:B------:R-:W-:Y:S05]  /*37a0*/  BSYNC B1 ;  /* 0x0000000000017941 */ /* 0x000fea0003800000 */
.L_x_83:
        /* <DEDUP_REMOVED lines=10> */
.L_x_86:
[----:B------:R-:W-:Y:S05]  /*3850*/  BSYNC B1 ;  /* 0x0000000000017941 */ /* 0x000fea0003800000 */
.L_x_85:
        /* <DEDUP_REMOVED lines=9> */
.L_x_88:
[----:B------:R-:W-:Y:S05]  /*38f0*/  BSYNC B1 ;  /* 0x0000000000017941 */ /* 0x000fea0003800000 */
.L_x_87:
        /* <DEDUP_REMOVED lines=9> */
.L_x_90:
[----:B------:R-:W-:Y:S05]  /*3990*/  BSYNC B1 ;  /* 0x0000000000017941 */ /* 0x000fea0003800000 */
.L_x_89:
        /* <DEDUP_REMOVED lines=10> */
.L_x_92:
[----:B------:R-:W-:Y:S05]  /*3a40*/  BSYNC B1 ;  /* 0x0000000000017941 */ /* 0x000fea0003800000 */
.L_x_91:
        /* <DEDUP_REMOVED lines=10> */
.L_x_94:
[----:B------:R-:W-:Y:S05]  /*3af0*/  BSYNC B1 ;  /* 0x0000000000017941 */ /* 0x000fea0003800000 */
.L_x_93:
        /* <DEDUP_REMOVED lines=9> */
.L_x_96:
[----:B------:R-:W-:Y:S05]  /*3b90*/  BSYNC B1 ;  /* 0x0000000000017941 */ /* 0x000fea0003800000 */
.L_x_95:
        /* <DEDUP_REMOVED lines=9> */
.L_x_98:
[----:B------:R-:W-:Y:S05]  /*3c30*/  BSYNC B1 ;  /* 0x0000000000017941 */ /* 0x000fea0003800000 */
.L_x_97:
        /* <DEDUP_REMOVED lines=10> */
.L_x_100:
[----:B------:R-:W-:Y:S05]  /*3ce0*/  BSYNC B1 ;  /* 0x0000000000017941 */ /* 0x000fea0003800000 */
.L_x_99:
        /* <DEDUP_REMOVED lines=10> */
.L_x_102:
[----:B------:R-:W-:Y:S05]  /*3d90*/  BSYNC B1 ;  /* 0x0000000000017941 */ /* 0x000fea0003800000 */
.L_x_101:
        /* <DEDUP_REMOVED lines=9> */
.L_x_104:
[----:B------:R-:W-:Y:S05]  /*3e30*/  BSYNC B1 ;  /* 0x0000000000017941 */ /* 0x000fea0003800000 */
.L_x_103:
        /* <DEDUP_REMOVED lines=9> */
.L_x_106:
[----:B------:R-:W-:Y:S05]  /*3ed0*/  BSYNC B1 ;  /* 0x0000000000017941 */ /* 0x000fea0003800000 */
.L_x_105:
        /* <DEDUP_REMOVED lines=10> */
.L_x_108:
[----:B------:R-:W-:Y:S05]  /*3f80*/  BSYNC B1 ;  /* 0x0000000000017941 */ /* 0x000fea0003800000 */
.L_x_107:
        /* <DEDUP_REMOVED lines=10> */
.L_x_110:
[----:B------:R-:W-:Y:S05]  /*4030*/  BSYNC B1 ;  /* 0x0000000000017941 */ /* 0x000fea0003800000 */
.L_x_109:
        /* <DEDUP_REMOVED lines=9> */
.L_x_112:
[----:B------:R-:W-:Y:S05]  /*40d0*/  BSYNC B1 ;  /* 0x0000000000017941 */ /* 0x000fea0003800000 */
.L_x_111:
        /* <DEDUP_REMOVED lines=9> */
.L_x_114:
[----:B------:R-:W-:Y:S05]  /*4170*/  BSYNC B1 ;  /* 0x0000000000017941 */ /* 0x000fea0003800000 */
.L_x_113:
        /* <DEDUP_REMOVED lines=10> */
.L_x_116:
[----:B------:R-:W-:Y:S05]  /*4220*/  BSYNC B1 ;  /* 0x0000000000017941 */ /* 0x000fea0003800000 */
.L_x_115:
        /* <DEDUP_REMOVED lines=10> */
.L_x_118:
[----:B------:R-:W-:Y:S05]  /*42d0*/  BSYNC B1 ;  /* 0x0000000000017941 */ /* 0x000fea0003800000 */
.L_x_117:
        /* <DEDUP_REMOVED lines=9> */
.L_x_120:
[----:B------:R-:W-:Y:S05]  /*4370*/  BSYNC B1 ;  /* 0x0000000000017941 */ /* 0x000fea0003800000 */
.L_x_119:
        /* <DEDUP_REMOVED lines=9> */
.L_x_122:
[----:B------:R-:W-:Y:S05]  /*4410*/  BSYNC B1 ;  /* 0x0000000000017941 */ /* 0x000fea0003800000 */
.L_x_121:
        /* <DEDUP_REMOVED lines=10> */
.L_x_124:
[----:B------:R-:W-:Y:S05]  /*44c0*/  BSYNC B1 ;  /* 0x0000000000017941 */ /* 0x000fea0003800000 */
.L_x_123:
        /* <DEDUP_REMOVED lines=10> */
.L_x_126:
[----:B------:R-:W-:Y:S05]  /*4570*/  BSYNC B1 ;  /* 0x0000000000017941 */ /* 0x000fea0003800000 */
.L_x_125:
        /* <DEDUP_REMOVED lines=9> */
.L_x_128:
[----:B------:R-:W-:Y:S05]  /*4610*/  BSYNC B1 ;  /* 0x0000000000017941 */ /* 0x000fea0003800000 */
.L_x_127:
        /* <DEDUP_REMOVED lines=9> */
.L_x_130:
[----:B------:R-:W-:Y:S05]  /*46b0*/  BSYNC B1 ;  /* 0x0000000000017941 */ /* 0x000fea0003800000 */
.L_x_129:
        /* <DEDUP_REMOVED lines=10> */
.L_x_132:
[----:B------:R-:W-:Y:S05]  /*4760*/  BSYNC B1 ;  /* 0x0000000000017941 */ /* 0x000fea0003800000 */
.L_x_131:
        /* <DEDUP_REMOVED lines=10> */
.L_x_134:
[----:B------:R-:W-:Y:S05]  /*4810*/  BSYNC B1 ;  /* 0x0000000000017941 */ /* 0x000fea0003800000 */
.L_x_133:
        /* <DEDUP_REMOVED lines=9> */
.L_x_136:
[----:B------:R-:W-:Y:S05]  /*48b0*/  BSYNC B1 ;  /* 0x0000000000017941 */ /* 0x000fea0003800000 */
.L_x_135:
        /* <DEDUP_REMOVED lines=9> */
.L_x_138:
[----:B------:R-:W-:Y:S05]  /*4950*/  BSYNC B1 ;  /* 0x0000000000017941 */ /* 0x000fea0003800000 */
.L_x_137:
        /* <DEDUP_REMOVED lines=10> */
.L_x_140:
[----:B------:R-:W-:Y:S05]  /*4a00*/  BSYNC B1 ;  /* 0x0000000000017941 */ /* 0x000fea0003800000 */
.L_x_139:
        /* <DEDUP_REMOVED lines=10> */
.L_x_142:
[----:B------:R-:W-:Y:S05]  /*4ab0*/  BSYNC B1 ;  /* 0x0000000000017941 */ /* 0x000fea0003800000 */
.L_x_141:
        /* <DEDUP_REMOVED lines=9> */
.L_x_144:
[----:B------:R-:W-:Y:S05]  /*4b50*/  BSYNC B1 ;  /* 0x0000000000017941 */ /* 0x000fea0003800000 */
.L_x_143:
        /* <DEDUP_REMOVED lines=9> */
.L_x_146:
[----:B------:R-:W-:Y:S05]  /*4bf0*/  BSYNC B1 ;  /* 0x0000000000017941 */ /* 0x000fea0003800000 */
.L_x_145:
        /* <DEDUP_REMOVED lines=10> */
.L_x_148:
[----:B------:R-:W-:Y:S05]  /*4ca0*/  BSYNC B1 ;  /* 0x0000000000017941 */ /* 0x000fea0003800000 */
.L_x_147:
        /* <DEDUP_REMOVED lines=10> */
.L_x_150:
[----:B------:R-:W-:Y:S05]  /*4d50*/  BSYNC B1 ;  /* 0x0000000000017941 */ /* 0x000fea0003800000 */
.L_x_149:
        /* <DEDUP_REMOVED lines=9> */
.L_x_152:
[----:B------:R-:W-:Y:S05]  /*4df0*/  BSYNC B1 ;  /* 0x0000000000017941 */ /* 0x000fea0003800000 */
.L_x_151:
        /* <DEDUP_REMOVED lines=9> */
.L_x_154:
[----:B------:R-:W-:Y:S05]  /*4e90*/  BSYNC B1 ;  /* 0x0000000000017941 */ /* 0x000fea0003800000 */
.L_x_153:
        /* <DEDUP_REMOVED lines=10> */
.L_x_156:
[----:B------:R-:W-:Y:S05]  /*4f40*/  BSYNC B1 ;  /* 0x0000000000017941 */ /* 0x000fea0003800000 */
.L_x_155:
        /* <DEDUP_REMOVED lines=10> */
.L_x_158:
[----:B------:R-:W-:Y:S05]  /*4ff0*/  BSYNC B1 ;  /* 0x0000000000017941 */ /* 0x000fea0003800000 */
.L_x_157:
[----:B0---45:R-:W-:Y:S01]  /*5000*/  HADD2.F32 R4, -RZ, R18.H0_H0 ;  /* 0x20000012ff047230 */ /* 0x031fe20000004100 */
        /* <DEDUP_REMOVED lines=8> */
.L_x_160:
[----:B------:R-:W-:Y:S05]  /*5090*/  BSYNC B1 ;  /* 0x0000000000017941 */ /* 0x000fea0003800000 */
.L_x_159:
[----:B0----5:R-:W-:Y:S01]  /*50a0*/  HADD2.F32 R4, -RZ, R18.H0_H0 ;  /* 0x20000012ff047230 */ /* 0x021fe20000004100 */
[----:B------:R-:W-:Y:S01]  /*50b0*/  ISETP.GT.AND P0, PT, R0, 0x8, P0 ;  /* 0x000000080000780c */ /* 0x000fe20000704270 */
[----:B------:R-:W-:Y:S01]  /*50c0*/  @P1 IMAD.MOV.U32 R5, RZ, RZ, R11 ;  /* 0x000000ffff051224 */ /* 0x000fe200078e000b */
[----:B------:R-:W-:Y:S02]  /*50d0*/  BSSY B1, `(.L_x_161) ;  /* 0x0000008000017945 */ /* 0x000fe40003800000 */
[----:B------:R-:W-:Y:S01]  /*50e0*/  FMUL R3, R4, R91 ;  /* 0x0000005b04037220 */ /* 0x000fe20000400000 */
[----:B------:R-:W-:-:S03]  /*50f0*/  @P1 IMAD.MOV.U32 R4, RZ, RZ, R10 ;  /* 0x000000ffff041224 */ /* 0x000fc600078e000a */
[----:B------:R-:W-:-:S05]  /*5100*/  FFMA R3, R86, R90, R3 ;  /* 0x0000005a56037223 */ /* 0x000fca0000000003 */
[----:B------:R-:W-:-:S05]  /*5110*/  F2FP.F16.F32.PACK_AB R3, RZ, R3 ;  /* 0x00000003ff03723e */ /* 0x000fca00000000ff */
[----:B------:R0:W-:Y:S01]  /*5120*/  @P1 STG.E.U16 desc[UR36][R4.64+0xf0], R3 ;  /* 0x0000f00304001986 */ /* 0x0001e2000c101524 */
[----:B------:R-:W-:Y:S05]  /*5130*/  @!P0 BRA `(.L_x_162) ;  /* 0x0000000000048947 */ /* 0x000fea0003800000 */
[----:B------:R0:W5:Y:S02]  /*5140*/  LDG.E.LTC128B.U16 R18, desc[UR36][R6.64+0xf2] ;  /* 0x0000f22406127981 */ /* 0x000164000c1e1520 */
.L_x_162:
[----:B------:R-:W-:Y:S05]  /*5150*/  BSYNC B1 ;  /* 0x0000000000017941 */ /* 0x000fea0003800000 */
.L_x_161:
[----:B------:R-:W-:Y:S05]  /*5160*/  @!P0 BRA `(.L_x_163) ;  /* 0x0000001000b08947 */ /* 0x000fea0003800000 */
[----:B-----5:R-:W-:-:S05]  /*5170*/  HADD2.F32 R18, -RZ, R18.H0_H0 ;  /* 0x20000012ff127230 */ /* 0x020fca0000004100 */
[----:B------:R-:W-:-:S04]  /*5180*/  FMUL R18, R18, R91 ;  /* 0x0000005b12127220 */ /* 0x000fc80000400000 */
[----:B------:R-:W-:-:S05]  /*5190*/  FFMA R18, R87, R90, R18 ;  /* 0x0000005a57127223 */ /* 0x000fca0000000012 */
[----:B------:R-:W-:-:S05]  /*51a0*/  F2FP.F16.F32.PACK_AB R18, RZ, R18 ;  /* 0x00000012ff12723e */ /* 0x000fca00000000ff */
[----:B------:R0:W-:Y:S01]  /*51b0*/  STG.E.U16 desc[UR36][R10.64+0xf2], R18 ;  /* 0x0000f2120a007986 */ /* 0x0001e2000c101524 */
[----:B------:R-:W-:Y:S05]  /*51c0*/  BRA `(.L_x_163) ;  /* 0x0000001000987947 */ /* 0x000fea0003800000 */
.L_x_38:
[----:B------:R-:W-:Y:S01]  /*51d0*/  ISETP.GT.AND P3, PT, R3, 0x1, PT ;  /* 0x000000010300780c */ /* 0x000fe20003f64270 */
[----:B------:R-:W-:Y:S01]  /*51e0*/  ULDC.64 UR4, c[0x0][0x5c0] ;  /* 0x0001700000047ab9 */ /* 0x000fe20000000a00 */
[-C--:B------:R-:W-:Y:S01]  /*51f0*/  FMUL R24, R24, R90.reuse ;  /* 0x0000005a18187220 */ /* 0x080fe20000400000 */
[----:B------:R-:W-:Y:S01]  /*5200*/  LEA R4, P4, R106, UR4, 0x1 ;  /* 0x000000046a047c11 */ /* 0x000fe2000f8808ff */
[-C--:B------:R-:W-:Y:S01]  /*5210*/  FMUL R25, R25, R90.reuse ;  /* 0x0000005a19197220 */ /* 0x080fe20000400000 */
[----:B------:R-:W-:Y:S01]  /*5220*/  ISETP.GT.AND P0, PT, R0, RZ, P3 ;  /* 0x000000ff0000720c */ /* 0x000fe20001f04270 */
[----:B------:R-:W-:Y:S01]  /*5230*/  FMUL R26, R26, R90 ;  /* 0x0000005a1a1a7220 */ /* 0x000fe20000400000 */
[----:B------:R-:W-:Y:S01]  /*5240*/  F2FP.F16.F32.PACK_AB R24, RZ, R24 ;  /* 0x00000018ff18723e */ /* 0x000fe200000000ff */
[-C--:B------:R-:W-:Y:S01]  /*5250*/  FMUL R27, R27, R90.reuse ;  /* 0x0000005a1b1b7220 */ /* 0x080fe20000400000 */
[----:B------:R-:W-:Y:S01]  /*5260*/  LEA.HI.X R5, R106, UR5, R115, 0x1, P4 ;  /* 0x000000056a057c11 */ /* 0x000fe2000a0f0c73 */
[-C--:B------:R-:W-:Y:S01]  /*5270*/  FMUL R28, R28, R90.reuse ;  /* 0x0000005a1c1c7220 */ /* 0x080fe20000400000 */
[----:B------:R-:W-:Y:S01]  /*5280*/  F2FP.F16.F32.PACK_AB R25, RZ, R25 ;  /* 0x00000019ff19723e */ /* 0x000fe200000000ff */
[-C--:B------:R-:W-:Y:S01]  /*5290*/  FMUL R29, R29, R90.reuse ;  /* 0x0000005a1d1d7220 */ /* 0x080fe20000400000 */
[----:B------:R-:W-:Y:S01]  /*52a0*/  ISETP.GT.AND P2, PT, R0, 0x8, P2 ;  /* 0x000000080000780c */ /* 0x000fe20001744270 */
[----:B------:R-:W-:Y:S01]  /*52b0*/  @P1 STG.E.U16 desc[UR36][R4.64], R24 ;  /* 0x0000001804001986 */ /* 0x000fe2000c101524 */
[----:B------:R-:W-:Y:S01]  /*52c0*/  ISETP.GT.AND P1, PT, R3, 0x8, PT ;  /* 0x000000080300780c */ /* 0x000fe20003f24270 */
[----:B------:R-:W-:Y:S01]  /*52d0*/  FMUL R30, R30, R90 ;  /* 0x0000005a1e1e7220 */ /* 0x000fe20000400000 */
[C---:B------:R-:W-:Y:S01]  /*52e0*/  SHF.L.U64.HI R7, R96.reuse, 0x1, R97 ;  /* 0x0000000160077819 */ /* 0x040fe20000010261 */
[----:B------:R-:W-:Y:S01]  /*52f0*/  @P0 STG.E.U16 desc[UR36][R4.64+0x2], R25 ;  /* 0x0000021904000986 */ /* 0x000fe2000c101524 */
[----:B------:R-:W-:Y:S01]  /*5300*/  LEA R6, P5, R96, R4, 0x1 ;  /* 0x0000000460067211 */ /* 0x000fe200078a08ff */
[-C--:B------:R-:W-:Y:S01]  /*5310*/  FMUL R31, R31, R90.reuse ;  /* 0x0000005a1f1f7220 */ /* 0x080fe20000400000 */
[----:B------:R-:W-:Y:S01]  /*5320*/  ISETP.GT.AND P3, PT, R0, 0x8, P3 ;  /* 0x000000080000780c */ /* 0x000fe20001f64270 */
[-C--:B------:R-:W-:Y:S01]  /*5330*/  FMUL R32, R32, R90.reuse ;  /* 0x0000005a20207220 */ /* 0x080fe20000400000 */
[----:B------:R-:W-:Y:S01]  /*5340*/  ISETP.GT.AND P0, PT, R3, 0x9, PT ;  /* 0x000000090300780c */ /* 0x000fe20003f04270 */
[----:B------:R-:W-:Y:S01]  /*5350*/  IMAD.X R7, R7, 0x1, R5, P5 ;  /* 0x0000000107077824 */ /* 0x000fe200028e0605 */
[----:B------:R-:W-:Y:S01]  /*5360*/  ISETP.GT.AND P4, PT, R0, RZ, P1 ;  /* 0x000000ff0000720c */ /* 0x000fe20000f84270 */
[----:B------:R-:W-:Y:S01]  /*5370*/  FMUL R33, R33, R90 ;  /* 0x0000005a21217220 */ /* 0x000fe20000400000 */
[----:B------:R-:W-:Y:S01]  /*5380*/  F2FP.F16.F32.PACK_AB R26, RZ, R26 ;  /* 0x0000001aff1a723e */ /* 0x000fe200000000ff */
[-C--:B------:R-:W-:Y:S01]  /*5390*/  FMUL R34, R34, R90.reuse ;  /* 0x0000005a22227220 */ /* 0x080fe20000400000 */
[----:B------:R-:W-:Y:S01]  /*53a0*/  ISETP.GT.AND P5, PT, R0, RZ, P0 ;  /* 0x000000ff0000720c */ /* 0x000fe200007a4270 */
[----:B------:R-:W-:Y:S01]  /*53b0*/  FMUL R35, R35, R90 ;  /* 0x0000005a23237220 */ /* 0x000fe20000400000 */
[----:B------:R-:W-:Y:S01]  /*53c0*/  F2FP.F16.F32.PACK_AB R27, RZ, R27 ;  /* 0x0000001bff1b723e */ /* 0x000fe200000000ff */
[----:B------:R-:W-:Y:S01]  /*53d0*/  @P2 STG.E.U16 desc[UR36][R6.64], R26 ;  /* 0x0000001a06002986 */ /* 0x000fe2000c101524 */
[----:B------:R-:W-:Y:S01]  /*53e0*/  F2FP.F16.F32.PACK_AB R28, RZ, R28 ;  /* 0x0000001cff1c723e */ /* 0x000fe200000000ff */
[-C--:B------:R-:W-:Y:S01]  /*53f0*/  FMUL R36, R36, R90.reuse ;  /* 0x0000005a24247220 */ /* 0x080fe20000400000 */
[C---:B------:R-:W-:Y:S01]  /*5400*/  ISETP.GT.AND P2, PT, R0.reuse, 0x8, P1 ;  /* 0x000000080000780c */ /* 0x040fe20000f44270 */
[----:B------:R-:W-:Y:S01]  /*5410*/  @P3 STG.E.U16 desc[UR36][R6.64+0x2], R27 ;  /* 0x0000021b06003986 */ /* 0x000fe2000c101524 */
[----:B------:R-:W-:Y:S01]  /*5420*/  ISETP.GT.AND P1, PT, R3, 0x10, PT ;  /* 0x000000100300780c */ /* 0x000fe20003f24270 */
[-C--:B------:R-:W-:Y:S01]  /*5430*/  FMUL R37, R37, R90.reuse ;  /* 0x0000005a25257220 */ /* 0x080fe20000400000 */
[----:B------:R-:W-:Y:S01]  /*5440*/  F2FP.F16.F32.PACK_AB R29, RZ, R29 ;  /* 0x0000001dff1d723e */ /* 0x000fe200000000ff */
[----:B------:R-:W-:Y:S01]  /*5450*/  @P4 STG.E.U16 desc[UR36][R4.64+0x10], R28 ;  /* 0x0000101c04004986 */ /* 0x000fe2000c101524 */
[----:B------:R-:W-:Y:S01]  /*5460*/  ISETP.GT.AND P3, PT, R0, 0x8, P0 ;  /* 0x000000080000780c */ /* 0x000fe20000764270 */
[-C--:B------:R-:W-:Y:S01]  /*5470*/  FMUL R38, R38, R90.reuse ;  /* 0x0000005a26267220 */ /* 0x080fe20000400000 */
[----:B------:R-:W-:Y:S01]  /*5480*/  ISETP.GT.AND P0, PT, R3, 0x11, PT ;  /* 0x000000110300780c */ /* 0x000fe20003f04270 */
[----:B------:R-:W-:Y:S01]  /*5490*/  @P5 STG.E.U16 desc[UR36][R4.64+0x12], R29 ;  /* 0x0000121d04005986 */ /* 0x000fe2000c101524 */
        /* <DEDUP_REMOVED lines=162> */
[----:B------:R-:W-:-:S02]  /*5ec0*/  F2FP.F16.F32.PACK_AB R62, RZ, R62 ;  /* 0x0000003eff3e723e */ /* 0x000fc400000000ff */
[C---:B------:R-:W-:Y:S02]  /*5ed0*/  ISETP.GT.AND P5, PT, R0.reuse, RZ, P0 ;  /* 0x000000ff0000720c */ /* 0x040fe400007a4270 */
[----:B------:R-:W-:Y:S01]  /*5ee0*/  F2FP.F16.F32.PACK_AB R63, RZ, R63 ;  /* 0x0000003fff3f723e */ /* 0x000fe200000000ff */
[----:B------:R-:W-:Y:S01]  /*5ef0*/  @P2 STG.E.U16 desc[UR36][R6.64+0x90], R62 ;  /* 0x0000903e06002986 */ /* 0x000fe2000c101524 */
[----:B------:R-:W-:Y:S02]  /*5f00*/  F2FP.F16.F32.PACK_AB R64, RZ, R64 ;  /* 0x00000040ff40723e */ /* 0x000fe400000000ff */
[C---:B------:R-:W-:Y:S01]  /*5f10*/  ISETP.GT.AND P2, PT, R0.reuse, 0x8, P1 ;  /* 0x000000080000780c */ /* 0x040fe20000f44270 */
[----:B------:R-:W-:Y:S01]  /*5f20*/  @P3 STG.E.U16 desc[UR36][R6.64+0x92], R63 ;  /* 0x0000923f06003986 */ /* 0x000fe2000c101524 */
[----:B------:R-:W-:Y:S02]  /*5f30*/  ISETP.GT.AND P1, PT, R3, 0x58, PT ;  /* 0x000000580300780c */ /* 0x000fe40003f24270 */
[----:B------:R-:W-:Y:S01]  /*5f40*/  F2FP.F16.F32.PACK_AB R65, RZ, R65 ;  /* 0x00000041ff41723e */ /* 0x000fe200000000ff */
[----:B------:R-:W-:Y:S01]  /*5f50*/  @P4 STG.E.U16 desc[UR36][R4.64+0xa0], R64 ;  /* 0x0000a04004004986 */ /* 0x000fe2000c101524 */
[----:B------:R-:W-:-:S02]  /*5f60*/  ISETP.GT.AND P3, PT, R0, 0x8, P0 ;  /* 0x000000080000780c */ /* 0x000fc40000764270 */
[----:B------:R-:W-:Y:S01]  /*5f70*/  ISETP.GT.AND P0, PT, R3, 0x59, PT ;  /* 0x000000590300780c */ /* 0x000fe20003f04270 */
[----:B------:R-:W-:Y:S01]  /*5f80*/  @P5 STG.E.U16 desc[UR36][R4.64+0xa2], R65 ;  /* 0x0000a24104005986 */ /* 0x000fe2000c101524 */
[C---:B------:R-:W-:Y:S02]  /*5f90*/  ISETP.GT.AND P4, PT, R0.reuse, RZ, P1 ;  /* 0x000000ff0000720c */ /* 0x040fe40000f84270 */
[----:B------:R-:W-:Y:S02]  /*5fa0*/  F2FP.F16.F32.PACK_AB R66, RZ, R66 ;  /* 0x00000042ff42723e */ /* 0x000fe400000000ff */
[----:B------:R-:W-:Y:S02]  /*5fb0*/  ISETP.GT.AND P5, PT, R0, RZ, P0 ;  /* 0x000000ff0000720c */ /* 0x000fe400007a4270 */
[----:B------:R-:W-:Y:S01]  /*5fc0*/  F2FP.F16.F32.PACK_AB R67, RZ, R67 ;  /* 0x00000043ff43723e */ /* 0x000fe200000000ff */
[----:B------:R-:W-:Y:S01]  /*5fd0*/  @P2 STG.E.U16 desc[UR36][R6.64+0xa0], R66 ;  /* 0x0000a04206002986 */ /* 0x000fe2000c101524 */
[----:B------:R-:W-:-:S02]  /*5fe0*/  F2FP.F16.F32.PACK_AB R68, RZ, R68 ;  /* 0x00000044ff44723e */ /* 0x000fc400000000ff */
[C---:B------:R-:W-:Y:S01]  /*5ff0*/  ISETP.GT.AND P2, PT, R0.reuse, 0x8, P1 ;  /* 0x000000080000780c */ /* 0x040fe20000f44270 */
[----:B------:R-:W-:Y:S01]  /*6000*/  @P3 STG.E.U16 desc[UR36][R6.64+0xa2], R67 ;  /* 0x0000a24306003986 */ /* 0x000fe2000c101524 */
[C---:B------:R-:W-:Y:S02]  /*6010*/  ISETP.GT.AND P1, PT, R3.reuse, 0x60, PT ;  /* 0x000000600300780c */ /* 0x040fe40003f24270 */
[----:B------:R-:W-:Y:S01]  /*6020*/  F2FP.F16.F32.PACK_AB R69, RZ, R69 ;  /* 0x00000045ff45723e */ /* 0x000fe200000000ff */
[----:B------:R-:W-:Y:S01]  /*6030*/  @P4 STG.E.U16 desc[UR36][R4.64+0xb0], R68 ;  /* 0x0000b04404004986 */ /* 0x000fe2000c101524 */
[C---:B------:R-:W-:Y:S02]  /*6040*/  ISETP.GT.AND P3, PT, R0.reuse, 0x8, P0 ;  /* 0x000000080000780c */ /* 0x040fe40000764270 */
[----:B------:R-:W-:Y:S01]  /*6050*/  ISETP.GT.AND P0, PT, R3, 0x61, PT ;  /* 0x000000610300780c */ /* 0x000fe20003f04270 */
[----:B------:R-:W-:Y:S01]  /*6060*/  @P5 STG.E.U16 desc[UR36][R4.64+0xb2], R69 ;  /* 0x0000b24504005986 */ /* 0x000fe2000c101524 */
[----:B------:R-:W-:-:S02]  /*6070*/  ISETP.GT.AND P4, PT, R0, RZ, P1 ;  /* 0x000000ff0000720c */ /* 0x000fc40000f84270 */
[C---:B------:R-:W-:Y:S02]  /*6080*/  ISETP.GT.AND P5, PT, R0.reuse, RZ, P0 ;  /* 0x000000ff0000720c */ /* 0x040fe400007a4270 */
[----:B------:R-:W-:Y:S02]  /*6090*/  F2FP.F16.F32.PACK_AB R70, RZ, R70 ;  /* 0x00000046ff46723e */ /* 0x000fe400000000ff */
[----:B------:R-:W-:Y:S02]  /*60a0*/  F2FP.F16.F32.PACK_AB R71, RZ, R71 ;  /* 0x00000047ff47723e */ /* 0x000fe400000000ff */
[----:B------:R-:W-:Y:S01]  /*60b0*/  F2FP.F16.F32.PACK_AB R72, RZ, R72 ;  /* 0x00000048ff48723e */ /* 0x000fe200000000ff */
[----:B------:R-:W-:Y:S01]  /*60c0*/  @P2 STG.E.U16 desc[UR36][R6.64+0xb0], R70 ;  /* 0x0000b04606002986 */ /* 0x000fe2000c101524 */
[----:B------:R-:W-:Y:S02]  /*60d0*/  F2FP.F16.F32.PACK_AB R73, RZ, R73 ;  /* 0x00000049ff49723e */ /* 0x000fe400000000ff */
[C---:B------:R-:W-:Y:S01]  /*60e0*/  ISETP.GT.AND P1, PT, R0.reuse, 0x8, P1 ;  /* 0x000000080000780c */ /* 0x040fe20000f24270 */
[----:B------:R-:W-:Y:S01]  /*60f0*/  @P3 STG.E.U16 desc[UR36][R6.64+0xb2], R71 ;  /* 0x0000b24706003986 */ /* 0x000fe2000c101524 */
[----:B------:R-:W-:-:S02]  /*6100*/  ISETP.GT.AND P2, PT, R0, 0x8, P0 ;  /* 0x000000080000780c */ /* 0x000fc40000744270 */
[----:B------:R-:W-:Y:S01]  /*6110*/  F2FP.F16.F32.PACK_AB R74, RZ, R74 ;  /* 0x0000004aff4a723e */ /* 0x000fe200000000ff */
[----:B------:R-:W-:Y:S01]  /*6120*/  @P4 STG.E.U16 desc[UR36][R4.64+0xc0], R72 ;  /* 0x0000c04804004986 */ /* 0x000fe2000c101524 */
[C---:B------:R-:W-:Y:S02]  /*6130*/  ISETP.GT.AND P4, PT, R3.reuse, 0x68, PT ;  /* 0x000000680300780c */ /* 0x040fe40003f84270 */
[----:B------:R-:W-:Y:S01]  /*6140*/  ISETP.GT.AND P0, PT, R3, 0x69, PT ;  /* 0x000000690300780c */ /* 0x000fe20003f04270 */
[----:B------:R-:W-:Y:S01]  /*6150*/  @P5 STG.E.U16 desc[UR36][R4.64+0xc2], R73 ;  /* 0x0000c24904005986 */ /* 0x000fe2000c101524 */
[----:B------:R-:W-:Y:S02]  /*6160*/  ISETP.GT.AND P5, PT, R0, RZ, P4 ;  /* 0x000000ff0000720c */ /* 0x000fe400027a4270 */
[----:B------:R-:W-:Y:S01]  /*6170*/  F2FP.F16.F32.PACK_AB R75, RZ, R75 ;  /* 0x0000004bff4b723e */ /* 0x000fe200000000ff */
[----:B------:R-:W-:Y:S01]  /*6180*/  @P1 STG.E.U16 desc[UR36][R6.64+0xc0], R74 ;  /* 0x0000c04a06001986 */ /* 0x000fe2000c101524 */
[----:B------:R-:W-:-:S02]  /*6190*/  F2FP.F16.F32.PACK_AB R76, RZ, R76 ;  /* 0x0000004cff4c723e */ /* 0x000fc400000000ff */
[C---:B------:R-:W-:Y:S01]  /*61a0*/  ISETP.GT.AND P3, PT, R0.reuse, RZ, P0 ;  /* 0x000000ff0000720c */ /* 0x040fe20000764270 */
[----:B------:R-:W-:Y:S01]  /*61b0*/  @P2 STG.E.U16 desc[UR36][R6.64+0xc2], R75 ;  /* 0x0000c24b06002986 */ /* 0x000fe2000c101524 */
[C---:B------:R-:W-:Y:S02]  /*61c0*/  ISETP.GT.AND P4, PT, R0.reuse, 0x8, P4 ;  /* 0x000000080000780c */ /* 0x040fe40002784270 */
[----:B------:R-:W-:Y:S02]  /*61d0*/  F2FP.F16.F32.PACK_AB R77, RZ, R77 ;  /* 0x0000004dff4d723e */ /* 0x000fe400000000ff */
[----:B------:R-:W-:Y:S01]  /*61e0*/  F2FP.F16.F32.PACK_AB R78, RZ, R78 ;  /* 0x0000004eff4e723e */ /* 0x000fe200000000ff */
[----:B------:R-:W-:Y:S01]  /*61f0*/  @P5 STG.E.U16 desc[UR36][R4.64+0xd0], R76 ;  /* 0x0000d04c04005986 */ /* 0x000fe2000c101524 */
[----:B------:R-:W-:Y:S02]  /*6200*/  ISETP.GT.AND P5, PT, R0, 0x8, P0 ;  /* 0x000000080000780c */ /* 0x000fe400007a4270 */
[----:B------:R-:W-:-:S02]  /*6210*/  F2FP.F16.F32.PACK_AB R79, RZ, R79 ;  /* 0x0000004fff4f723e */ /* 0x000fc400000000ff */
[C---:B------:R-:W-:Y:S01]  /*6220*/  ISETP.GT.AND P2, PT, R3.reuse, 0x71, PT ;  /* 0x000000710300780c */ /* 0x040fe20003f44270 */
[----:B------:R-:W-:Y:S01]  /*6230*/  @P3 STG.E.U16 desc[UR36][R4.64+0xd2], R77 ;  /* 0x0000d24d04003986 */ /* 0x000fe2000c101524 */
[----:B------:R-:W-:Y:S02]  /*6240*/  ISETP.GT.AND P3, PT, R3, 0x70, PT ;  /* 0x000000700300780c */ /* 0x000fe40003f64270 */
[----:B------:R-:W-:Y:S01]  /*6250*/  F2FP.F16.F32.PACK_AB R80, RZ, R80 ;  /* 0x00000050ff50723e */ /* 0x000fe200000000ff */
[----:B------:R-:W-:Y:S01]  /*6260*/  @P4 STG.E.U16 desc[UR36][R6.64+0xd0], R78 ;  /* 0x0000d04e06004986 */ /* 0x000fe2000c101524 */
[C---:B------:R-:W-:Y:S02]  /*6270*/  ISETP.GT.AND P4, PT, R0.reuse, RZ, P2 ;  /* 0x000000ff0000720c */ /* 0x040fe40001784270 */
[----:B------:R-:W-:Y:S01]  /*6280*/  F2FP.F16.F32.PACK_AB R81, RZ, R81 ;  /* 0x00000051ff51723e */ /* 0x000fe200000000ff */
[----:B------:R-:W-:Y:S01]  /*6290*/  @P5 STG.E.U16 desc[UR36][R6.64+0xd2], R79 ;  /* 0x0000d24f06005986 */ /* 0x000fe2000c101524 */
[----:B------:R-:W-:-:S02]  /*62a0*/  ISETP.GT.AND P5, PT, R0, RZ, P3 ;  /* 0x000000ff0000720c */ /* 0x000fc40001fa4270 */
[C---:B------:R-:W-:Y:S02]  /*62b0*/  ISETP.GT.AND P1, PT, R3.reuse, 0x78, PT ;  /* 0x000000780300780c */ /* 0x040fe40003f24270 */
[----:B------:R-:W-:Y:S02]  /*62c0*/  ISETP.GT.AND P0, PT, R3, 0x79, PT ;  /* 0x000000790300780c */ /* 0x000fe40003f04270 */
[C---:B------:R-:W-:Y:S02]  /*62d0*/  ISETP.GT.AND P3, PT, R0.reuse, 0x8, P3 ;  /* 0x000000080000780c */ /* 0x040fe40001f64270 */
[C---:B------:R-:W-:Y:S02]  /*62e0*/  ISETP.GT.AND P2, PT, R0.reuse, 0x8, P2 ;  /* 0x000000080000780c */ /* 0x040fe40001744270 */
[----:B------:R-:W-:Y:S02]  /*62f0*/  F2FP.F16.F32.PACK_AB R82, RZ, R82 ;  /* 0x00000052ff52723e */ /* 0x000fe400000000ff */
[----:B------:R-:W-:Y:S01]  /*6300*/  F2FP.F16.F32.PACK_AB R83, RZ, R83 ;  /* 0x00000053ff53723e */ /* 0x000fe200000000ff */
[----:B------:R-:W-:Y:S01]  /*6310*/  @P5 STG.E.U16 desc[UR36][R4.64+0xe0], R80 ;  /* 0x0000e05004005986 */ /* 0x000fe2000c101524 */
[----:B------:R-:W-:-:S02]  /*6320*/  ISETP.GT.AND P5, PT, R0, RZ, P0 ;  /* 0x000000ff0000720c */ /* 0x000fc400007a4270 */
[C---:B------:R-:W-:Y:S01]  /*6330*/  ISETP.GT.AND P0, PT, R0.reuse, 0x8, P0 ;  /* 0x000000080000780c */ /* 0x040fe20000704270 */
[----:B------:R-:W-:Y:S01]  /*6340*/  @P4 STG.E.U16 desc[UR36][R4.64+0xe2], R81 ;  /* 0x0000e25104004986 */ /* 0x000fe2000c101524 */
[C---:B------:R-:W-:Y:S02]  /*6350*/  ISETP.GT.AND P4, PT, R0.reuse, RZ, P1 ;  /* 0x000000ff0000720c */ /* 0x040fe40000f84270 */
[----:B------:R-:W-:Y:S01]  /*6360*/  ISETP.GT.AND P1, PT, R0, 0x8, P1 ;  /* 0x000000080000780c */ /* 0x000fe20000f24270 */
[----:B------:R-:W-:Y:S01]  /*6370*/  @P3 STG.E.U16 desc[UR36][R6.64+0xe0], R82 ;  /* 0x0000e05206003986 */ /* 0x000fe2000c101524 */
[----:B------:R-:W-:Y:S02]  /*6380*/  F2FP.F16.F32.PACK_AB R84, RZ, R84 ;  /* 0x00000054ff54723e */ /* 0x000fe400000000ff */
[----:B------:R-:W-:Y:S01]  /*6390*/  F2FP.F16.F32.PACK_AB R85, RZ, R85 ;  /* 0x00000055ff55723e */ /* 0x000fe200000000ff */
[----:B------:R-:W-:Y:S01]  /*63a0*/  @P2 STG.E.U16 desc[UR36][R6.64+0xe2], R83 ;  /* 0x0000e25306002986 */ /* 0x000fe2000c101524 */
[----:B------:R-:W-:-:S02]  /*63b0*/  F2FP.F16.F32.PACK_AB R86, RZ, R86 ;  /* 0x00000056ff56723e */ /* 0x000fc400000000ff */
[----:B------:R-:W-:-:S03]  /*63c0*/  F2FP.F16.F32.PACK_AB R87, RZ, R87 ;  /* 0x00000057ff57723e */ /* 0x000fc600000000ff */
[----:B------:R-:W-:Y:S04]  /*63d0*/  @P4 STG.E.U16 desc[UR36][R4.64+0xf0], R84 ;  /* 0x0000f05404004986 */ /* 0x000fe8000c101524 */
[----:B------:R0:W-:Y:S02]  /*63e0*/  @P5 STG.E.U16 desc[UR36][R4.64+0xf2], R85 ;  /* 0x0000f25504005986 */ /* 0x0001e4000c101524 */
[----:B0-----:R-:W-:Y:S02]  /*63f0*/  @P1 IMAD.MOV.U32 R4, RZ, RZ, R6 ;  /* 0x000000ffff041224 */ /* 0x001fe400078e0006 */
[----:B------:R-:W-:-:S05]  /*6400*/  @P1 IMAD.MOV.U32 R5, RZ, RZ, R7 ;  /* 0x000000ffff051224 */ /* 0x000fca00078e0007 */
[----:B------:R0:W-:Y:S04]  /*6410*/  @P1 STG.E.U16 desc[UR36][R4.64+0xf0], R86 ;  /* 0x0000f05604001986 */ /* 0x0001e8000c101524 */
[----:B------:R0:W-:Y:S02]  /*6420*/  @P0 STG.E.U16 desc[UR36][R6.64+0xf2], R87 ;  /* 0x0000f25706000986 */ /* 0x0001e4000c101524 */
.L_x_163:
[----:B------:R-:W-:Y:S05]  /*6430*/  BSYNC B0 ;  /* 0x0000000000007941 */ /* 0x000fea0003800000 */
.L_x_37:
[----:B0-----:R-:W2:Y:S01]  /*6440*/  LDL.64 R4, [R1] ;  /* 0x0000000001047983 */ /* 0x001ea20000100a00 */
[----:B------:R-:W-:Y:S01]  /*6450*/  ULDC.64 UR4, c[0x0][0x650] ;  /* 0x0001940000047ab9 */ /* 0x000fe20000000a00 */
[----:B------:R-:W-:Y:S02]  /*6460*/  IMAD.U32 R0, RZ, RZ, UR44 ;  /* 0x0000002cff007e24 */ /* 0x000fe4000f8e00ff */
[----:B------:R-:W-:Y:S02]  /*6470*/  IMAD.MOV.U32 R22, RZ, RZ, -0x1 ;  /* 0xffffffffff167424 */ /* 0x000fe400078e00ff */
[----:B------:R0:W-:Y:S01]  /*6480*/  SYNCS.ARRIVE.TRANS64.A1T0 RZ, [R0+UR46], RZ ;  /* 0x000000ff00ff79a7 */ /* 0x0001e2000810002e */
[----:B-----5:R-:W-:Y:S02]  /*6490*/  IMAD.MOV.U32 R18, RZ, RZ, -0x1 ;  /* 0xffffffffff127424 */ /* 0x020fe400078e00ff */
[----:B------:R-:W-:Y:S01]  /*64a0*/  IMAD.MOV.U32 R19, RZ, RZ, -0x1 ;  /* 0xffffffffff137424 */ /* 0x000fe200078e00ff */
[----:B0-----:R-:W-:-:S02]  /*64b0*/  PRMT R0, RZ, 0x7610, R0 ;  /* 0x00007610ff007816 */ /* 0x001fc40000000000 */
[----:B--2---:R-:W-:-:S05]  /*64c0*/  LEA R16, P0, R4, R16, 0x1 ;  /* 0x0000001004107211 */ /* 0x004fca00078008ff */
[----:B------:R-:W-:Y:S01]  /*64d0*/  IMAD.X R17, R100, 0x1, R17, P0 ;  /* 0x0000000164117824 */ /* 0x000fe200000e0611 */
[----:B------:R-:W-:-:S04]  /*64e0*/  ISETP.GE.U32.AND P0, PT, R16, UR4, PT ;  /* 0x0000000410007c0c */ /* 0x000fc8000bf06070 */
[----:B------:R-:W-:-:S13]  /*64f0*/  ISETP.GE.U32.AND.EX P0, PT, R17, UR5, PT, P0 ;  /* 0x0000000511007c0c */ /* 0x000fda000bf06100 */
[----:B------:R-:W-:Y:S05]  /*6500*/  @P0 BRA `(.L_x_164) ;  /* 0x00000004004c0947 */ /* 0x000fea0003800000 */
[----:B-1----:R-:W0:Y:S01]  /*6510*/  LDC.64 R10, c[0x0][0x628] ;  /* 0x00018a00ff0a7b82 */ /* 0x002e220000000a00 */
[----:B------:R-:W1:Y:S01]  /*6520*/  S2R R12, SR_CTAID.X ;  /* 0x00000000000c7919 */ /* 0x000e620000002500 */
[----:B------:R-:W-:Y:S02]  /*6530*/  IMAD.MOV.U32 R8, RZ, RZ, R16 ;  /* 0x000000ffff087224 */ /* 0x000fe400078e0010 */
[----:B------:R-:W-:Y:S01]  /*6540*/  IMAD.MOV.U32 R9, RZ, RZ, R17 ;  /* 0x000000ffff097224 */ /* 0x000fe200078e0011 */
[----:B------:R-:W2:Y:S03]  /*6550*/  S2R R18, SR_CTAID.Y ;  /* 0x0000000000127919 */ /* 0x000ea60000002600 */
[----:B------:R-:W1:Y:S08]  /*6560*/  LDC R0, c[0x0][0x630] ;  /* 0x00018c00ff007b82 */ /* 0x000e700000000800 */
[----:B------:R-:W1:Y:S01]  /*6570*/  LDC.64 R14, c[0x0][0x620] ;  /* 0x00018800ff0e7b82 */ /* 0x000e620000000a00 */
[----:B0-----:R-:W-:-:S04]  /*6580*/  ISETP.NE.U32.AND P0, PT, R10, RZ, PT ;  /* 0x000000ff0a00720c */ /* 0x001fc80003f05070 */
[----:B------:R-:W-:-:S13]  /*6590*/  ISETP.NE.AND.EX P0, PT, R11, RZ, PT, P0 ;  /* 0x000000ff0b00720c */ /* 0x000fda0003f05300 */
[----:B-12---:R-:W-:Y:S05]  /*65a0*/  @!P0 BRA `(.L_x_165) ;  /* 0x0000000000288947 */ /* 0x006fea0003800000 */
[----:B------:R-:W0:Y:S02]  /*65b0*/  LDC R3, c[0x0][0x634] ;  /* 0x00018d00ff037b82 */ /* 0x000e240000000800 */
[----:B0-----:R-:W-:-:S05]  /*65c0*/  IADD3 R3, P0, R16, R3, RZ ;  /* 0x0000000310037210 */ /* 0x001fca0007f1e0ff */
[----:B------:R-:W-:-:S04]  /*65d0*/  IMAD.X R13, RZ, RZ, R17, P0 ;  /* 0x000000ffff0d7224 */ /* 0x000fc800000e0611 */
[----:B------:R-:W-:-:S04]  /*65e0*/  IMAD.WIDE.U32 R4, R13, R10, RZ ;  /* 0x0000000a0d047225 */ /* 0x000fc800078e00ff */
[----:B---34-:R-:W-:-:S04]  /*65f0*/  IMAD.WIDE.U32 R6, P0, R3, R11, R4 ;  /* 0x0000000b03067225 */ /* 0x018fc80007800004 */
[----:B------:R-:W-:-:S04]  /*6600*/  IMAD.WIDE.U32 R4, R3, R10, RZ ;  /* 0x0000000a03047225 */ /* 0x000fc800078e00ff */
[----:B------:R-:W-:Y:S01]  /*6610*/  IMAD.X R9, RZ, RZ, RZ, P0 ;  /* 0x000000ffff097224 */ /* 0x000fe200000e06ff */
[----:B------:R-:W-:Y:S01]  /*6620*/  IADD3 RZ, P0, R5, R6, RZ ;  /* 0x0000000605ff7210 */ /* 0x000fe20007f1e0ff */
[----:B------:R-:W-:-:S04]  /*6630*/  IMAD.MOV.U32 R8, RZ, RZ, R7 ;  /* 0x000000ffff087224 */ /* 0x000fc800078e0007 */
[----:B------:R-:W-:-:S08]  /*6640*/  IMAD.WIDE.U32.X R8, R13, R11, R8, P0 ;  /* 0x0000000b0d087225 */ /* 0x000fd000000e0408 */
.L_x_165:
[-CC-:B------:R-:W-:Y:S01]  /*6650*/  SHF.R.U64 R19, R8, R0.reuse, R9.reuse ;  /* 0x0000000008137219 */ /* 0x180fe20000001209 */
[----:B------:R-:W0:Y:S01]  /*6660*/  LDC.64 R24, c[0x0][0x640] ;  /* 0x00019000ff187b82 */ /* 0x000e220000000a00 */
[----:B------:R-:W-:Y:S01]  /*6670*/  SHF.R.U32.HI R0, RZ, R0, R9 ;  /* 0x00000000ff007219 */ /* 0x000fe20000011609 */
[----:B------:R-:W-:Y:S01]  /*6680*/  ULDC UR4, c[0x0][0x150] ;  /* 0x0000540000047ab9 */ /* 0x000fe20000000800 */
[----:B------:R-:W-:Y:S02]  /*6690*/  IADD3 R3, P0, RZ, -R19, RZ ;  /* 0x80000013ff037210 */ /* 0x000fe40007f1e0ff */
[----:B---34-:R-:W-:-:S03]  /*66a0*/  I2FP.F32.U32 R7, R12 ;  /* 0x0000000c00077245 */ /* 0x018fc60000201000 */
[----:B------:R-:W1:Y:S01]  /*66b0*/  LDC R6, c[0x0][0x618] ;  /* 0x00018600ff067b82 */ /* 0x000e620000000800 */
[----:B------:R-:W-:Y:S02]  /*66c0*/  IMAD.X R5, RZ, RZ, ~R0, P0 ;  /* 0x000000ffff057224 */ /* 0x000fe400000e0e00 */
[----:B------:R-:W-:Y:S01]  /*66d0*/  FMUL R7, R7, UR4 ;  /* 0x0000000407077c20 */ /* 0x000fe20008400000 */
[----:B------:R-:W-:Y:S01]  /*66e0*/  ULDC UR4, c[0x0][0x154] ;  /* 0x0000550000047ab9 */ /* 0x000fe20000000800 */
[-C--:B------:R-:W-:Y:S02]  /*66f0*/  IMAD R0, R5, R14.reuse, RZ ;  /* 0x0000000e05007224 */ /* 0x080fe400078e02ff */
[C---:B------:R-:W-:Y:S01]  /*6700*/  IMAD.WIDE.U32 R4, R3.reuse, R14, R16 ;  /* 0x0000000e03047225 */ /* 0x040fe200078e0010 */
[----:B------:R-:W2:Y:S01]  /*6710*/  LDC R8, c[0x0][0x608] ;  /* 0x00018200ff087b82 */ /* 0x000ea20000000800 */
[----:B------:R-:W3:Y:S02]  /*6720*/  F2I.U32.TRUNC.NTZ R7, R7 ;  /* 0x0000000700077305 */ /* 0x000ee4000020f000 */
[----:B------:R-:W-:Y:S01]  /*6730*/  IMAD R3, R3, R15, R0 ;  /* 0x0000000f03037224 */ /* 0x000fe200078e0200 */
[----:B------:R-:W-:-:S03]  /*6740*/  I2FP.F32.U32 R0, R18 ;  /* 0x0000001200007245 */ /* 0x000fc60000201000 */
[----:B------:R-:W-:Y:S01]  /*6750*/  IMAD.IADD R3, R5, 0x1, R3 ;  /* 0x0000000105037824 */ /* 0x000fe200078e0203 */
[----:B------:R-:W4:Y:S01]  /*6760*/  LDC R11, c[0x0][0x658] ;  /* 0x00019600ff0b7b82 */ /* 0x000f220000000800 */
[----:B0-----:R-:W-:-:S04]  /*6770*/  ISETP.NE.U32.AND P0, PT, R24, RZ, PT ;  /* 0x000000ff1800720c */ /* 0x001fc80003f05070 */
[----:B------:R-:W-:-:S03]  /*6780*/  ISETP.NE.AND.EX P0, PT, R25, RZ, PT, P0 ;  /* 0x000000ff1900720c */ /* 0x000fc60003f05300 */
[----:B------:R-:W0:Y:S01]  /*6790*/  LDC R9, c[0x0][0x144] ;  /* 0x00005100ff097b82 */ /* 0x000e220000000800 */
[-C--:B-1----:R-:W-:Y:S01]  /*67a0*/  SHF.R.U64 R10, R4, R6.reuse, R3 ;  /* 0x00000006040a7219 */ /* 0x082fe20000001203 */
[----:B---3--:R-:W-:Y:S01]  /*67b0*/  IMAD.MOV R7, RZ, RZ, -R7 ;  /* 0x000000ffff077224 */ /* 0x008fe200078e0a07 */
[----:B------:R-:W-:Y:S01]  /*67c0*/  SHF.R.U32.HI R3, RZ, R6, R3 ;  /* 0x00000006ff037219 */ /* 0x000fe20000011603 */
[----:B------:R-:W-:-:S04]  /*67d0*/  FMUL R6, R0, UR4 ;  /* 0x0000000400067c20 */ /* 0x000fc80008400000 */
[----:B------:R-:W1:Y:S01]  /*67e0*/  LDC R21, c[0x0][0x148] ;  /* 0x00005200ff157b82 */ /* 0x000e620000000800 */
[----:B------:R3:W0:Y:S01]  /*67f0*/  F2I.U32.TRUNC.NTZ R14, R6 ;  /* 0x00000006000e7305 */ /* 0x000622000020f000 */
[-CC-:B--2---:R-:W-:Y:S02]  /*6800*/  SHF.R.U64 R13, R10, R8.reuse, R3.reuse ;  /* 0x000000080a0d7219 */ /* 0x184fe40000001203 */
[----:B------:R-:W-:-:S04]  /*6810*/  SHF.R.U32.HI R0, RZ, R8, R3 ;  /* 0x00000008ff007219 */ /* 0x000fc80000011603 */
[----:B------:R-:W2:Y:S01]  /*6820*/  LDC R20, c[0x0][0x648] ;  /* 0x00019200ff147b82 */ /* 0x000ea20000000800 */
[-CC-:B----4-:R-:W-:Y:S02]  /*6830*/  SHF.R.U64 R15, R13, R11.reuse, R0.reuse ;  /* 0x0000000b0d0f7219 */ /* 0x190fe40000001200 */
[----:B------:R-:W-:-:S03]  /*6840*/  SHF.R.U32.HI R5, RZ, R11, R0 ;  /* 0x0000000bff057219 */ /* 0x000fc60000011600 */
[----:B------:R-:W-:Y:S02]  /*6850*/  IMAD.MOV.U32 R4, RZ, RZ, R15 ;  /* 0x000000ffff047224 */ /* 0x000fe400078e000f */
[----:B------:R-:W4:Y:S01]  /*6860*/  LDC R26, c[0x0][0x638] ;  /* 0x00018e00ff1a7b82 */ /* 0x000f220000000800 */
[----:B0-----:R-:W-:-:S07]  /*6870*/  IMAD R22, R9, R7, R12 ;  /* 0x0000000709167224 */ /* 0x001fce00078e020c */
[----:B------:R-:W0:Y:S08]  /*6880*/  LDC R27, c[0x0][0x610] ;  /* 0x00018400ff1b7b82 */ /* 0x000e300000000800 */
[----:B------:R-:W0:Y:S01]  /*6890*/  LDC R28, c[0x0][0x600] ;  /* 0x00018000ff1c7b82 */ /* 0x000e220000000800 */
[----:B-123--:R-:W-:Y:S05]  /*68a0*/  @!P0 BRA `(.L_x_166) ;  /* 0x0000000000288947 */ /* 0x00efea0003800000 */
[----:B------:R-:W1:Y:S02]  /*68b0*/  LDC R0, c[0x0][0x64c] ;  /* 0x00019300ff007b82 */ /* 0x000e640000000800 */
[----:B-1----:R-:W-:-:S05]  /*68c0*/  IADD3 R3, P0, R15, R0, RZ ;  /* 0x000000000f037210 */ /* 0x002fca0007f1e0ff */
        /* <DEDUP_REMOVED lines=8> */
.L_x_166:
[----:B------:R-:W-:Y:S01]  /*6950*/  ISETP.NE.AND P0, PT, R2, 0x1, PT ;  /* 0x000000010200780c */ /* 0x000fe20003f05270 */
[----:B------:R-:W-:Y:S01]  /*6960*/  IMAD.MOV R14, RZ, RZ, -R14 ;  /* 0x000000ffff0e7224 */ /* 0x000fe200078e0a0e */
[----:B------:R-:W-:Y:S02]  /*6970*/  SHF.R.U64 R0, R4, R20, R5 ;  /* 0x0000001404007219 */ /* 0x000fe40000001205 */
[----:B------:R-:W-:Y:S02]  /*6980*/  LOP3.LUT R3, R13, R102, RZ, 0xc0, !PT ;  /* 0x000000660d037212 */ /* 0x000fe400078ec0ff */
[----:B------:R-:W-:Y:S01]  /*6990*/  LOP3.LUT R5, R10, R101, RZ, 0xc0, !PT ;  /* 0x000000650a057212 */ /* 0x000fe200078ec0ff */
[----:B------:R-:W-:Y:S02]  /*69a0*/  IMAD.MOV R4, RZ, RZ, -R0 ;  /* 0x000000ffff047224 */ /* 0x000fe400078e0a00 */
[----:B------:R-:W-:Y:S02]  /*69b0*/  IMAD R3, R98, R0, R3 ;  /* 0x0000000062037224 */ /* 0x000fe400078e0203 */
[----:B----4-:R-:W-:-:S02]  /*69c0*/  IMAD R0, R4, R26, R15 ;  /* 0x0000001a04007224 */ /* 0x010fc400078e020f */
[----:B------:R-:W-:Y:S02]  /*69d0*/  @P0 IMAD R22, R21, R14, R18 ;  /* 0x0000000e15160224 */ /* 0x000fe400078e0212 */
[----:B------:R-:W-:Y:S02]  /*69e0*/  IMAD.MOV.U32 R4, RZ, RZ, 0x1 ;  /* 0x00000001ff047424 */ /* 0x000fe400078e00ff */
[----:B0-----:R-:W-:Y:S02]  /*69f0*/  IMAD R22, R3, R27, R22 ;  /* 0x0000001b03167224 */ /* 0x001fe400078e0216 */
[----:B------:R-:W-:Y:S01]  /*6a00*/  IMAD R3, R0, R28, R5 ;  /* 0x0000001c00037224 */ /* 0x000fe200078e0205 */
[----:B------:R-:W-:-:S04]  /*6a10*/  PRMT R0, R4, 0x7610, R0 ;  /* 0x0000761004007816 */ /* 0x000fc80000000000 */
[----:B------:R-:W-:Y:S02]  /*6a20*/  SEL R18, R3, R22, !P0 ;  /* 0x0000001603127207 */ /* 0x000fe40004000000 */
[----:B------:R-:W-:-:S07]  /*6a30*/  SEL R22, R22, R3, !P0 ;  /* 0x0000000316167207 */ /* 0x000fce0004000000 */
.L_x_164:
[----:B------:R-:W-:Y:S01]  /*6a40*/  LOP3.LUT P0, RZ, R0, 0xff, RZ, 0xc0, !PT ;  /* 0x000000ff00ff7812 */ /* 0x000fe2000780c0ff */
[----:B------:R-:W-:Y:S01]  /*6a50*/  UIMAD.WIDE.U32 UR4, UR38, 0x38e38e39, URZ ;  /* 0x38e38e39260478a5 */ /* 0x000fe2000f8e003f */
[----:B------:R-:W-:-:S03]  /*6a60*/  LOP3.LUT R105, R105, 0x1, RZ, 0x3c, !PT ;  /* 0x0000000169697812 */ /* 0x000fc600078e3cff */
[----:B------:R-:W-:-:S04]  /*6a70*/  USHF.R.U32.HI UR4, URZ, 0x1, UR5 ;  /* 0x000000013f047899 */ /* 0x000fc80008011605 */
[----:B------:R-:W-:-:S04]  /*6a80*/  UIMAD UR38, UR4, -0x9, UR38 ;  /* 0xfffffff7042678a4 */ /* 0x000fc8000f8e0226 */
[----:B------:R-:W-:Y:S08]  /*6a90*/  @P0 BRA `(.L_x_167) ;  /* 0xffffffac006c0947 */ /* 0x000ff0000383ffff */
[----:B------:R-:W-:Y:S05]  /*6aa0*/  EXIT ;  /* 0x000000000000794d */ /* 0x000fea0003800000 */
.L_x_18:
[----:B------:R-:W-:-:S08]  /*6ab0*/  ISETP.NE.AND P0, PT, R9, RZ, PT ;  /* 0x000000ff0900720c */ /* 0x000fd00003f05270 */
[----:B0-----:R-:W0:-:S00]  /*6ac0*/  USETMAXREG.DEALLOC.CTAPOOL 0x28 ;  /* 0x00000028000079c8 */ /* 0x001e0000080e0500 */
[----:B------:R-:W-:Y:S05]  /*6ad0*/  @P0 EXIT ;  /* 0x000000000000094d */ /* 0x000fea0003800000 */
[----:B0-----:R-:W-:Y:S01]  /*6ae0*/  LOP3.LUT P0, RZ, R3, 0xff, RZ, 0xc0, !PT ;  /* 0x000000ff03ff7812 */ /* 0x001fe2000780c0ff */
[----:B------:R-:W-:Y:S02]  /*6af0*/  IMAD.MOV.U32 R3, RZ, RZ, 0x1 ;  /* 0x00000001ff037424 */ /* 0x000fe400078e00ff */
[----:B------:R-:W-:-:S10]  /*6b00*/  IMAD.MOV.U32 R8, RZ, RZ, RZ ;  /* 0x000000ffff087224 */ /* 0x000fd400078e00ff */
[----:B------:R-:W-:Y:S05]  /*6b10*/  @!P0 BRA `(.L_x_168) ;  /* 0x0000000c00288947 */ /* 0x000fea0003800000 */
[----:B------:R-:W0:Y:S01]  /*6b20*/  S2R R10, SR_CgaCtaId ;  /* 0x00000000000a7919 */ /* 0x000e220000008800 */
[----:B------:R-:W-:Y:S01]  /*6b30*/  LOP3.LUT P0, RZ, R4, 0x1f, RZ, 0xc0, !PT ;  /* 0x0000001f04ff7812 */ /* 0x000fe2000780c0ff */
[----:B------:R-:W-:Y:S01]  /*6b40*/  ULDC UR5, c[0x0][0x658] ;  /* 0x0001960000057ab9 */ /* 0x000fe20000000800 */
[----:B------:R-:W-:Y:S01]  /*6b50*/  UMOV UR6, 0xffffffff ;  /* 0xffffffff00067882 */ /* 0x000fe20000000000 */
[----:B------:R-:W-:Y:S01]  /*6b60*/  BSSY B0, `(.L_x_168) ;  /* 0x00000c5000007945 */ /* 0x000fe20003800000 */
[----:B------:R-:W-:Y:S01]  /*6b70*/  USHF.L.U32 UR6, UR6, UR5, URZ ;  /* 0x0000000506067299 */ /* 0x000fe2000800063f */
[C---:B------:R-:W-:Y:S01]  /*6b80*/  ISETP.NE.AND P2, PT, R5.reuse, RZ, PT ;  /* 0x000000ff0500720c */ /* 0x040fe20003f45270 */
[----:B------:R-:W-:Y:S01]  /*6b90*/  IMAD.MOV.U32 R11, RZ, RZ, 0x1 ;  /* 0x00000001ff0b7424 */ /* 0x000fe200078e00ff */
[----:B------:R-:W-:Y:S01]  /*6ba0*/  ISETP.NE.OR P0, PT, R5, RZ, !P0 ;  /* 0x000000ff0500720c */ /* 0x000fe20004705670 */
[----:B------:R-:W-:Y:S01]  /*6bb0*/  IMAD.MOV.U32 R3, RZ, RZ, 0x1 ;  /* 0x00000001ff037424 */ /* 0x000fe200078e00ff */
[----:B------:R-:W-:Y:S01]  /*6bc0*/  LOP3.LUT R9, R23, 0x2, RZ, 0xfc, !PT ;  /* 0x0000000217097812 */ /* 0x000fe200078efcff */
[----:B------:R-:W-:Y:S01]  /*6bd0*/  IMAD.MOV.U32 R8, RZ, RZ, RZ ;  /* 0x000000ffff087224 */ /* 0x000fe200078e00ff */
[----:B------:R-:W-:Y:S01]  /*6be0*/  ULDC UR4, c[0x0][0x600] ;  /* 0x0001800000047ab9 */ /* 0x000fe20000000800 */
[----:B------:R-:W-:Y:S01]  /*6bf0*/  UMOV UR7, 0x1 ;  /* 0x0000000100077882 */ /* 0x000fe20000000000 */
[----:B------:R-:W-:-:S02]  /*6c00*/  UIADD3 UR19, UR40, 0x1, URZ ;  /* 0x0000000128137890 */ /* 0x000fc4000fffe03f */
[----:B------:R-:W-:Y:S02]  /*6c10*/  UIADD3 UR15, UR4, -0x1, URZ ;  /* 0xffffffff040f7890 */ /* 0x000fe4000fffe03f */
[----:B------:R-:W-:Y:S02]  /*6c20*/  USHF.L.U32 UR17, UR7, UR5, URZ ;  /* 0x0000000507117299 */ /* 0x000fe4000800063f */
[----:B------:R-:W-:Y:S01]  /*6c30*/  ULOP3.LUT UR16, URZ, UR6, URZ, 0x33, !UPT ;  /* 0x000000063f107292 */ /* 0x000fe2000f8e333f */
[----:B------:R-:W-:Y:S01]  /*6c40*/  ULDC.64 UR20, c[0x0][0x198] ;  /* 0x0000660000147ab9 */ /* 0x000fe20000000a00 */
[C---:B0-----:R-:W-:Y:S02]  /*6c50*/  IMAD.SHL.U32 R13, R10.reuse, 0x10, RZ ;  /* 0x000000100a0d7824 */ /* 0x041fe400078e00ff */
[----:B------:R-:W-:-:S03]  /*6c60*/  IMAD.SHL.U32 R10, R10, 0x400, RZ ;  /* 0x000004000a0a7824 */ /* 0x000fc600078e00ff */
[----:B------:R-:W-:-:S07]  /*6c70*/  LOP3.LUT R13, R13, 0x70, RZ, 0xc0, !PT ;  /* 0x000000700d0d7812 */ /* 0x000fce00078ec0ff */
.L_x_180:
[----:B------:R-:W-:-:S03]  /*6c80*/  UMOV UR4, 0xffffffff ;  /* 0xffffffff00047882 */ /* 0x000fc60000000000 */
[----:B------:R-:W-:Y:S05]  /*6c90*/  BRA.DIV UR4, `(.L_x_169) ;  /* 0x0000001204987947 */ /* 0x000fea000b800000 */
[----:B------:R-:W-:-:S13]  /*6ca0*/  ELECT P6, URZ, PT ;  /* 0x00000000003f782f */ /* 0x000fda00038c0000 */
.L_x_198:
[----:B------:R-:W0:Y:S01]  /*6cb0*/  LDC R4, c[0x0][0x28c] ;  /* 0x0000a300ff047b82 */ /* 0x000e220000000800 */
[----:B------:R-:W-:Y:S01]  /*6cc0*/  BSSY B1, `(.L_x_170) ;  /* 0x0000039000017945 */ /* 0x000fe20003800000 */
[----:B0-----:R-:W-:-:S13]  /*6cd0*/  ISETP.LT.OR P6, PT, R4, 0x1, !P6 ;  /* 0x000000010400780c */ /* 0x001fda00077c1670 */
[----:B------:R-:W-:Y:S05]  /*6ce0*/  @P6 BRA `(.L_x_171) ;  /* 0x0000000000d86947 */ /* 0x000fea0003800000 */
[----:B------:R-:W-:Y:S02]  /*6cf0*/  IMAD.SHL.U32 R22, R22, 0x40, RZ ;  /* 0x0000004016167824 */ /* 0x000fe400078e00ff */
[----:B------:R-:W-:Y:S02]  /*6d00*/  IMAD R18, R18, 0x80, R13 ;  /* 0x0000008012127824 */ /* 0x000fe400078e020d */
[----:B------:R-:W-:Y:S02]  /*6d10*/  IMAD.MOV.U32 R14, RZ, RZ, RZ ;  /* 0x000000ffff0e7224 */ /* 0x000fe400078e00ff */
[----:B------:R-:W-:Y:S02]  /*6d20*/  IMAD.U32 R20, RZ, RZ, UR19 ;  /* 0x00000013ff147e24 */ /* 0x000fe4000f8e00ff */
[----:B------:R-:W-:Y:S02]  /*6d30*/  IMAD.MOV.U32 R4, RZ, RZ, R3 ;  /* 0x000000ffff047224 */ /* 0x000fe400078e0003 */
[----:B------:R-:W-:-:S07]  /*6d40*/  IMAD.MOV.U32 R5, RZ, RZ, R8 ;  /* 0x000000ffff057224 */ /* 0x000fce00078e0008 */
.L_x_175:
[----:B------:R-:W0:Y:S01]  /*6d50*/  S2R R7, SR_CgaCtaId ;  /* 0x0000000000077919 */ /* 0x000e220000008800 */
[----:B------:R-:W-:-:S04]  /*6d60*/  MOV R6, 0x400 ;  /* 0x0000040000067802 */ /* 0x000fc80000000f00 */
[----:B0-----:R-:W-:Y:S02]  /*6d70*/  LEA R12, R7, R6, 0x18 ;  /* 0x00000006070c7211 */ /* 0x001fe400078ec0ff */
[----:B------:R-:W-:Y:S01]  /*6d80*/  SHF.L.U32 R6, R4, 0x1f, RZ ;  /* 0x0000001f04067819 */ /* 0x000fe200000006ff */
[----:B------:R-:W0:Y:S02]  /*6d90*/  @!P2 LDC R7, c[0x0][0x500] ;  /* 0x00014000ff07ab82 */ /* 0x000e240000000800 */
[----:B------:R-:W-:-:S04]  /*6da0*/  IMAD R15, R5, 0x8, R12 ;  /* 0x00000008050f7824 */ /* 0x000fc800078e020c */
[----:B------:R-:W1:Y:S02]  /*6db0*/  SYNCS.PHASECHK.TRANS64.TRYWAIT P1, [R15+URZ+0x48], R6 ;  /* 0x000048060f0075a7 */ /* 0x000e64000802017f */
[----:B-1----:R-:W-:Y:S05]  /*6dc0*/  @!P1 BRA `(.L_x_172) ;  /* 0x00000010006c9947 */ /* 0x002fea0003800000 */
.L_x_199:
[----:B-1----:R-:W-:Y:S01]  /*6dd0*/  PRMT R6, R9, 0x9910, RZ ;  /* 0x0000991009067816 */ /* 0x002fe200000000ff */
[----:B0-----:R0:W-:Y:S03]  /*6de0*/  @!P2 SYNCS.ARRIVE.TRANS64 RZ, [R15+URZ], R7 ;  /* 0x000000070fffa9a7 */ /* 0x0011e6000800003f */
[----:B------:R-:W-:-:S13]  /*6df0*/  ISETP.NE.AND P1, PT, R6, 0x2, PT ;  /* 0x000000020600780c */ /* 0x000fda0003f25270 */
[----:B0-----:R-:W-:Y:S05]  /*6e00*/  @P1 BRA `(.L_x_173) ;  /* 0x0000000000041947 */ /* 0x001fea0003800000 */
[----:B------:R-:W-:Y:S01]  /*6e10*/  BPT.TRAP 0x1 ;  /* 0x000000040000795c */ /* 0x000fe20000300000 */
.L_x_173:
[----:B------:R-:W-:Y:S05]  /*6e20*/  @P0 BRA `(.L_x_174) ;  /* 0x0000000000040947 */ /* 0x000fea0003800000 */
[----:B------:R-:W-:Y:S01]  /*6e30*/  BPT.TRAP 0x1 ;  /* 0x000000040000795c */ /* 0x000fe20000300000 */
.L_x_174:
[----:B------:R-:W-:Y:S01]  /*6e40*/  IMAD.SHL.U32 R7, R5, 0x2000, RZ ;  /* 0x0000200005077824 */ /* 0x000fe200078e00ff */
[----:B------:R-:W-:Y:S01]  /*6e50*/  R2UR UR9, R15 ;  /* 0x000000000f0972ca */ /* 0x000fe200000e0000 */
[----:B------:R-:W-:Y:S01]  /*6e60*/  VIADD R20, R20, 0xffffffff ;  /* 0xffffffff14147836 */ /* 0x000fe20000000000 */
[----:B------:R-:W-:Y:S01]  /*6e70*/  R2UR UR11, R22 ;  /* 0x00000000160b72ca */ /* 0x000fe200000e0000 */
[----:B------:R-:W-:Y:S01]  /*6e80*/  UIADD3 UR4, UP0, UR20, 0xf0, URZ ;  /* 0x000000f014047890 */ /* 0x000fe2000ff1e03f */
[----:B------:R-:W-:Y:S01]  /*6e90*/  LOP3.LUT R6, R7, 0x1c00, R10, 0xf8, !PT ;  /* 0x00001c0007067812 */ /* 0x000fe200078ef80a */
[----:B------:R-:W-:Y:S01]  /*6ea0*/  UIADD3 UR22, UP1, UR20, 0x1f0, URZ ;  /* 0x000001f014167890 */ /* 0x000fe2000ff3e03f */
[----:B------:R-:W-:Y:S01]  /*6eb0*/  IADD3 R7, R12, 0x180, R7 ;  /* 0x000001800c077810 */ /* 0x000fe20007ffe007 */
[----:B------:R-:W-:Y:S01]  /*6ec0*/  UIADD3.X UR5, URZ, UR21, URZ, UP0, !UPT ;  /* 0x000000153f057290 */ /* 0x000fe200087fe43f */
[----:B------:R-:W-:Y:S01]  /*6ed0*/  R2UR UR10, R14 ;  /* 0x000000000e0a72ca */ /* 0x000fe200000e0000 */
[----:B------:R-:W-:Y:S01]  /*6ee0*/  IMAD R6, R6, 0x2, R12 ;  /* 0x0000000206067824 */ /* 0x000fe200078e020c */
[----:B------:R-:W-:Y:S01]  /*6ef0*/  R2UR UR13, R7 ;  /* 0x00000000070d72ca */ /* 0x000fe200000e0000 */
[----:B------:R-:W-:Y:S01]  /*6f00*/  VIADD R5, R5, 0x1 ;  /* 0x0000000105057836 */ /* 0x000fe20000000000 */
[----:B------:R-:W-:Y:S01]  /*6f10*/  R2UR UR12, R19 ;  /* 0x00000000130c72ca */ /* 0x000fe200000e0000 */
[----:B------:R-:W-:Y:S01]  /*6f20*/  UIADD3.X UR23, URZ, UR21, URZ, UP1, !UPT ;  /* 0x000000153f177290 */ /* 0x000fe20008ffe43f */
[----:B------:R-:W-:Y:S01]  /*6f30*/  R2UR UR8, R6 ;  /* 0x00000000060872ca */ /* 0x000fe200000e0000 */
[----:B------:R-:W-:Y:S01]  /*6f40*/  UMOV UR6, 0x0 ;  /* 0x0000000000067882 */ /* 0x000fe20000000000 */
[----:B------:R-:W-:Y:S01]  /*6f50*/  R2UR UR18, R18 ;  /* 0x00000000121272ca */ /* 0x000fe200000e0000 */
[----:B------:R-:W-:Y:S01]  /*6f60*/  UMOV UR7, 0x10000000 ;  /* 0x1000000000077882 */ /* 0x000fe20000000000 */
[----:B------:R-:W-:Y:S01]  /*6f70*/  ISETP.GT.AND P3, PT, R20, 0x1, PT ;  /* 0x000000011400780c */ /* 0x000fe20003f64270 */
[----:B------:R-:W-:Y:S01]  /*6f80*/  UMOV UR24, 0xff0000 ;  /* 0x00ff000000187882 */ /* 0x000fe20000000000 */
[----:B------:R-:W-:Y:S01]  /*6f90*/  ISETP.NE.AND P1, PT, R5, 0x9, PT ;  /* 0x000000090500780c */ /* 0x000fe20003f25270 */
[----:B------:R-:W-:-:S03]  /*6fa0*/  VIADD R14, R14, 0x40 ;  /* 0x000000400e0e7836 */ /* 0x000fc60000000000 */
[----:B------:R-:W-:Y:S02]  /*6fb0*/  SEL R7, RZ, 0x1, P1 ;  /* 0x00000001ff077807 */ /* 0x000fe40000800000 */
[----:B------:R-:W-:Y:S01]  /*6fc0*/  SEL R5, R5, RZ, P1 ;  /* 0x000000ff05057207 */ /* 0x000fe20000800000 */
[----:B------:R-:W-:Y:S01]  /*6fd0*/  UIADD3 UR14, UR8, 0x12180, URZ ;  /* 0x00012180080e7890 */ /* 0x000fe2000fffe03f */
[----:B------:R-:W-:Y:S02]  /*6fe0*/  LOP3.LUT R4, R4, R7, RZ, 0x3c, !PT ;  /* 0x0000000704047212 */ /* 0x000fe400078e3cff */
[----:B------:R-:W-:Y:S02]  /*6ff0*/  UMOV UR8, UR13 ;  /* 0x0000000d00087c82 */ /* 0x000fe40008000000 */
[----:B------:R0:W-:Y:S02]  /*7000*/  UTMALDG.3D [UR8], [UR4], desc[UR6] ;  /* 0x00000608040075b4 */ /* 0x0001e40008011000 */
[----:B0-----:R-:W-:Y:S01]  /*7010*/  UMOV UR8, UR14 ;  /* 0x0000000e00087c82 */ /* 0x001fe20008000000 */
[----:B------:R-:W-:-:S02]  /*7020*/  UMOV UR11, UR18 ;  /* 0x00000012000b7c82 */ /* 0x000fc40008000000 */
[----:B------:R0:W-:Y:S02]  /*7030*/  UTMALDG.3D.MULTICAST [UR8], [UR22], UR24, desc[UR6] ;  /* 0x00000608160073b4 */ /* 0x0001e40008011818 */
[----:B0-----:R-:W-:Y:S05]  /*7040*/  @P3 BRA `(.L_x_175) ;  /* 0xfffffffc00403947 */ /* 0x001fea000383ffff */
.L_x_171:
[----:B------:R-:W-:Y:S05]  /*7050*/  BSYNC B1 ;  /* 0x0000000000017941 */ /* 0x000fea0003800000 */
.L_x_170:
[----:B------:R-:W2:Y:S01]  /*7060*/  LDL.64 R24, [R1] ;  /* 0x0000000001187983 */ /* 0x000ea20000100a00 */
[----:B------:R-:W-:Y:S01]  /*7070*/  LOP3.LUT P4, RZ, R11, 0xff, RZ, 0xc0, !PT ;  /* 0x000000ff0bff7812 */ /* 0x000fe2000788c0ff */
[----:B------:R-:W-:Y:S01]  /*7080*/  VIADD R7, R8, UR40 ;  /* 0x0000002808077c36 */ /* 0x000fe20008000000 */
[----:B------:R-:W-:Y:S01]  /*7090*/  ULDC.64 UR4, c[0x0][0x650] ;  /* 0x0001940000047ab9 */ /* 0x000fe20000000a00 */
[----:B------:R-:W-:Y:S01]  /*70a0*/  IMAD.U32 R8, RZ, RZ, UR40 ;  /* 0x00000028ff087e24 */ /* 0x000fe2000f8e00ff */
[----:B------:R-:W-:Y:S01]  /*70b0*/  UISETP.GE.U32.AND UP0, UPT, UR40, 0x9, UPT ;  /* 0x000000092800788c */ /* 0x000fe2000bf06070 */
[----:B------:R-:W-:Y:S01]  /*70c0*/  BSSY B1, `(.L_x_176) ;  /* 0x000006c000017945 */ /* 0x000fe20003800000 */
[----:B------:R-:W-:Y:S01]  /*70d0*/  ISETP.GT.U32.AND P1, PT, R7, 0x8, PT ;  /* 0x000000080700780c */ /* 0x000fe20003f24070 */
[----:B------:R-:W-:Y:S01]  /*70e0*/  IMAD.MOV.U32 R22, RZ, RZ, -0x1 ;  /* 0xffffffffff167424 */ /* 0x000fe200078e00ff */
[----:B------:R-:W-:Y:S01]  /*70f0*/  PRMT R11, RZ, 0x7610, R11 ;  /* 0x00007610ff0b7816 */ /* 0x000fe2000000000b */
[----:B------:R-:W-:Y:S01]  /*7100*/  IMAD.MOV.U32 R18, RZ, RZ, -0x1 ;  /* 0xffffffffff127424 */ /* 0x000fe200078e00ff */
[----:B------:R-:W-:Y:S01]  /*7110*/  ISETP.LT.U32.AND P1, PT, R8, 0x9, P1 ;  /* 0x000000090800780c */ /* 0x000fe20000f21070 */
[----:B------:R-:W-:Y:S01]  /*7120*/  IMAD.MOV.U32 R19, RZ, RZ, -0x1 ;  /* 0xffffffffff137424 */ /* 0x000fe200078e00ff */
[----:B------:R-:W-:Y:S01]  /*7130*/  PLOP3.LUT P3, PT, PT, PT, UP0, 0x80, 0x0 ;  /* 0x000000000000781c */ /* 0x000fe20003f6f008 */
[----:B------:R-:W0:Y:S01]  /*7140*/  @P4 S2R R5, SR_CgaCtaId ;  /* 0x0000000000054919 */ /* 0x000e220000008800 */
[----:B------:R-:W-:-:S04]  /*7150*/  @P4 MOV R4, 0x400 ;  /* 0x0000040000044802 */ /* 0x000fc80000000f00 */
[----:B0-----:R-:W-:Y:S01]  /*7160*/  @P4 LEA R6, R5, R4, 0x18 ;  /* 0x0000000405064211 */ /* 0x001fe200078ec0ff */
[----:B------:R-:W-:Y:S01]  /*7170*/  IMAD.WIDE.U32 R4, R7, 0x38e38e39, RZ ;  /* 0x38e38e3907047825 */ /* 0x000fe200078e00ff */
[----:B------:R-:W-:Y:S02]  /*7180*/  SEL R4, RZ, 0x1, !P1 ;  /* 0x00000001ff047807 */ /* 0x000fe40004800000 */
[----:B------:R0:W-:Y:S02]  /*7190*/  @P4 SYNCS.ARRIVE.TRANS64.A1T0 RZ, [R6+URZ+0xc8], RZ ;  /* 0x0000c8ff06ff49a7 */ /* 0x0001e4000810003f */
[----:B------:R-:W-:Y:S02]  /*71a0*/  LOP3.LUT R3, R3, R4, RZ, 0x3c, !PT ;  /* 0x0000000403037212 */ /* 0x000fe400078e3cff */
[----:B------:R-:W-:Y:S02]  /*71b0*/  PRMT R4, RZ, 0x7610, R4 ;  /* 0x00007610ff047816 */ /* 0x000fe40000000004 */
[----:B0-----:R-:W-:-:S04]  /*71c0*/  SHF.R.U32.HI R6, RZ, 0x1, R5 ;  /* 0x00000001ff067819 */ /* 0x001fc80000011605 */
[----:B------:R-:W-:Y:S01]  /*71d0*/  @P3 LOP3.LUT R3, R3, 0x1, R6, 0x78, !PT ;  /* 0x0000000103033812 */ /* 0x000fe200078e7806 */
[----:B------:R-:W-:Y:S01]  /*71e0*/  IMAD R8, R6, -0x9, R7 ;  /* 0xfffffff706087824 */ /* 0x000fe200078e0207 */
[----:B--2---:R-:W-:-:S04]  /*71f0*/  IADD3 R16, P4, R16, R24, RZ ;  /* 0x0000001810107210 */ /* 0x004fc80007f9e0ff */
[----:B------:R-:W-:Y:S01]  /*7200*/  ISETP.GE.U32.AND P1, PT, R16, UR4, PT ;  /* 0x0000000410007c0c */ /* 0x000fe2000bf26070 */
[----:B------:R-:W-:-:S05]  /*7210*/  IMAD.X R17, R17, 0x1, R0, P4 ;  /* 0x0000000111117824 */ /* 0x000fca00020e0600 */
[----:B------:R-:W-:-:S13]  /*7220*/  ISETP.GE.U32.AND.EX P1, PT, R17, UR5, PT, P1 ;  /* 0x0000000511007c0c */ /* 0x000fda000bf26110 */
[----:B------:R-:W-:Y:S05]  /*7230*/  @P1 BRA `(.L_x_177) ;  /* 0x0000000400501947 */ /* 0x000fea0003800000 */
[----:B------:R-:W0:Y:S01]  /*7240*/  S2R R12, SR_CTAID.X ;  /* 0x00000000000c7919 */ /* 0x000e220000002500 */
[----:B------:R-:W-:Y:S01]  /*7250*/  ULDC.64 UR4, c[0x0][0x628] ;  /* 0x00018a0000047ab9 */ /* 0x000fe20000000a00 */
[----:B------:R-:W-:Y:S01]  /*7260*/  ULDC UR7, c[0x0][0x630] ;  /* 0x00018c0000077ab9 */ /* 0x000fe20000000800 */
[----:B------:R-:W-:Y:S01]  /*7270*/  ISETP.NE.U32.AND P1, PT, RZ, UR4, PT ;  /* 0x00000004ff007c0c */ /* 0x000fe2000bf25070 */
[----:B------:R-:W1:Y:S01]  /*7280*/  S2R R14, SR_CTAID.Y ;  /* 0x00000000000e7919 */ /* 0x000e620000002600 */
[----:B------:R-:W-:Y:S01]  /*7290*/  ULDC UR8, c[0x0][0x150] ;  /* 0x0000540000087ab9 */ /* 0x000fe20000000800 */
[----:B------:R-:W-:Y:S01]  /*72a0*/  IMAD.MOV.U32 R4, RZ, RZ, R16 ;  /* 0x000000ffff047224 */ /* 0x000fe200078e0010 */
[----:B------:R-:W-:Y:S01]  /*72b0*/  ISETP.NE.AND.EX P1, PT, RZ, UR5, PT, P1 ;  /* 0x00000005ff007c0c */ /* 0x000fe2000bf25310 */
[----:B------:R-:W-:Y:S01]  /*72c0*/  IMAD.MOV.U32 R5, RZ, RZ, R17 ;  /* 0x000000ffff057224 */ /* 0x000fe200078e0011 */
[----:B0-----:R-:W-:-:S11]  /*72d0*/  I2FP.F32.U32 R18, R12 ;  /* 0x0000000c00127245 */ /* 0x001fd60000201000 */
[----:B------:R-:W-:Y:S05]  /*72e0*/  @!P1 BRA `(.L_x_178) ;  /* 0x0000000000289947 */ /* 0x000fea0003800000 */
[----:B------:R-:W-:Y:S02]  /*72f0*/  ULDC UR6, c[0x0][0x634] ;  /* 0x00018d0000067ab9 */ /* 0x000fe40000000800 */
[----:B------:R-:W-:-:S05]  /*7300*/  IADD3 R5, P1, R16, UR6, RZ ;  /* 0x0000000610057c10 */ /* 0x000fca000ff3e0ff */
[----:B------:R-:W-:-:S04]  /*7310*/  IMAD.X R15, RZ, RZ, R17, P1 ;  /* 0x000000ffff0f7224 */ /* 0x000fc800008e0611 */
[----:B------:R-:W-:-:S04]  /*7320*/  IMAD.WIDE.U32 R6, R15, UR4, RZ ;  /* 0x000000040f067c25 */ /* 0x000fc8000f8e00ff */
[----:B------:R-:W-:-:S04]  /*7330*/  IMAD.WIDE.U32 R6, P1, R5, UR5, R6 ;  /* 0x0000000505067c25 */ /* 0x000fc8000f820006 */
[----:B------:R-:W-:-:S04]  /*7340*/  IMAD.WIDE.U32 R4, R5, UR4, RZ ;  /* 0x0000000405047c25 */ /* 0x000fc8000f8e00ff */
[----:B------:R-:W-:Y:S01]  /*7350*/  IMAD.MOV.U32 R4, RZ, RZ, R7 ;  /* 0x000000ffff047224 */ /* 0x000fe200078e0007 */
[----:B------:R-:W-:Y:S01]  /*7360*/  IADD3 RZ, P3, R5, R6, RZ ;  /* 0x0000000605ff7210 */ /* 0x000fe20007f7e0ff */
[----:B------:R-:W-:-:S04]  /*7370*/  IMAD.X R5, RZ, RZ, RZ, P1 ;  /* 0x000000ffff057224 */ /* 0x000fc800008e06ff */
[----:B------:R-:W-:-:S08]  /*7380*/  IMAD.WIDE.U32.X R4, R15, UR5, R4, P3 ;  /* 0x000000050f047c25 */ /* 0x000fd000098e0404 */
.L_x_178:
[--C-:B------:R-:W-:Y:S01]  /*7390*/  SHF.R.U64 R19, R4, UR7, R5.reuse ;  /* 0x0000000704137c19 */ /* 0x100fe20008001205 */
[----:B------:R-:W-:Y:S01]  /*73a0*/  FMUL R18, R18, UR8 ;  /* 0x0000000812127c20 */ /* 0x000fe20008400000 */
[----:B------:R-:W0:Y:S01]  /*73b0*/  LDC R15, c[0x0][0x144] ;  /* 0x00005100ff0f7b82 */ /* 0x000e220000000800 */
[----:B------:R-:W-:Y:S01]  /*73c0*/  SHF.R.U32.HI R4, RZ, UR7, R5 ;  /* 0x00000007ff047c19 */ /* 0x000fe20008011605 */
[----:B------:R-:W-:Y:S01]  /*73d0*/  ULDC UR6, c[0x0][0x154] ;  /* 0x0000550000067ab9 */ /* 0x000fe20000000800 */
[----:B------:R-:W-:Y:S01]  /*73e0*/  IADD3 R5, P1, RZ, -R19, RZ ;  /* 0x80000013ff057210 */ /* 0x000fe20007f3e0ff */
[----:B------:R-:W-:Y:S01]  /*73f0*/  ULDC.64 UR4, c[0x0][0x620] ;  /* 0x0001880000047ab9 */ /* 0x000fe20000000a00 */
[----:B-1----:R-:W-:Y:S01]  /*7400*/  I2FP.F32.U32 R6, R14 ;  /* 0x0000000e00067245 */ /* 0x002fe20000201000 */
[----:B------:R-:W1:Y:S01]  /*7410*/  F2I.U32.TRUNC.NTZ R18, R18 ;  /* 0x0000001200127305 */ /* 0x000e62000020f000 */
[----:B------:R-:W-:Y:S01]  /*7420*/  ISETP.NE.AND P4, PT, R2, 0x1, PT ;  /* 0x000000010200780c */ /* 0x000fe20003f85270 */
[----:B------:R-:W-:Y:S01]  /*7430*/  IMAD.X R4, RZ, RZ, ~R4, P1 ;  /* 0x000000ffff047224 */ /* 0x000fe200008e0e04 */
[----:B------:R-:W2:Y:S01]  /*7440*/  LDC R21, c[0x0][0x148] ;  /* 0x00005200ff157b82 */ /* 0x000ea20000000800 */
[----:B------:R-:W-:Y:S01]  /*7450*/  FMUL R6, R6, UR6 ;  /* 0x0000000606067c20 */ /* 0x000fe20008400000 */
[----:B------:R-:W-:Y:S01]  /*7460*/  ULDC.64 UR6, c[0x0][0x640] ;  /* 0x0001900000067ab9 */ /* 0x000fe20000000a00 */
[----:B------:R-:W-:Y:S01]  /*7470*/  IMAD R4, R4, UR4, RZ ;  /* 0x0000000404047c24 */ /* 0x000fe2000f8e02ff */
[----:B------:R-:W-:-:S03]  /*7480*/  ISETP.NE.U32.AND P1, PT, RZ, UR6, PT ;  /* 0x00000006ff007c0c */ /* 0x000fc6000bf25070 */
[----:B------:R-:W3:Y:S01]  /*7490*/  F2I.U32.TRUNC.NTZ R6, R6 ;  /* 0x0000000600067305 */ /* 0x000ee2000020f000 */
[C---:B------:R-:W-:Y:S01]  /*74a0*/  IMAD R7, R5.reuse, UR5, R4 ;  /* 0x0000000505077c24 */ /* 0x040fe2000f8e0204 */
[----:B------:R-:W-:Y:S01]  /*74b0*/  ISETP.NE.AND.EX P1, PT, RZ, UR7, PT, P1 ;  /* 0x00000007ff007c0c */ /* 0x000fe2000bf25310 */
[----:B------:R-:W-:Y:S01]  /*74c0*/  IMAD.WIDE.U32 R4, R5, UR4, R16 ;  /* 0x0000000405047c25 */ /* 0x000fe2000f8e0010 */
[----:B------:R-:W-:-:S03]  /*74d0*/  ULDC UR4, c[0x0][0x618] ;  /* 0x0001860000047ab9 */ /* 0x000fc60000000800 */
[----:B-1----:R-:W-:Y:S02]  /*74e0*/  IMAD.MOV R18, RZ, RZ, -R18 ;  /* 0x000000ffff127224 */ /* 0x002fe400078e0a12 */
[----:B------:R-:W-:Y:S02]  /*74f0*/  IMAD.IADD R5, R5, 0x1, R7 ;  /* 0x0000000105057824 */ /* 0x000fe400078e0207 */
[----:B0-----:R-:W-:-:S03]  /*7500*/  IMAD R12, R15, R18, R12 ;  /* 0x000000120f0c7224 */ /* 0x001fc600078e020c */
[--C-:B------:R-:W-:Y:S01]  /*7510*/  SHF.R.U64 R15, R4, UR4, R5.reuse ;  /* 0x00000004040f7c19 */ /* 0x100fe20008001205 */
[----:B---3--:R-:W-:Y:S01]  /*7520*/  IMAD.MOV R7, RZ, RZ, -R6 ;  /* 0x000000ffff077224 */ /* 0x008fe200078e0a06 */
[----:B------:R-:W-:Y:S01]  /*7530*/  SHF.R.U32.HI R4, RZ, UR4, R5 ;  /* 0x00000004ff047c19 */ /* 0x000fe20008011605 */
[----:B------:R-:W-:Y:S02]  /*7540*/  ULDC UR4, c[0x0][0x608] ;  /* 0x0001820000047ab9 */ /* 0x000fe40000000800 */
[----:B--2---:R-:W-:Y:S01]  /*7550*/  @P4 IMAD R12, R21, R7, R14 ;  /* 0x00000007150c4224 */ /* 0x004fe200078e020e */
[--C-:B------:R-:W-:Y:S02]  /*7560*/  SHF.R.U64 R18, R15, UR4, R4.reuse ;  /* 0x000000040f127c19 */ /* 0x100fe40008001204 */
[----:B------:R-:W-:Y:S01]  /*7570*/  SHF.R.U32.HI R5, RZ, UR4, R4 ;  /* 0x00000004ff057c19 */ /* 0x000fe20008011604 */
[----:B------:R-:W-:-:S03]  /*7580*/  ULDC UR4, c[0x0][0x658] ;  /* 0x0001960000047ab9 */ /* 0x000fc60000000800 */
[--C-:B------:R-:W-:Y:S02]  /*7590*/  SHF.R.U64 R14, R18, UR4, R5.reuse ;  /* 0x00000004120e7c19 */ /* 0x100fe40008001205 */
[----:B------:R-:W-:-:S03]  /*75a0*/  SHF.R.U32.HI R21, RZ, UR4, R5 ;  /* 0x00000004ff157c19 */ /* 0x000fc60008011605 */
[----:B------:R-:W-:Y:S02]  /*75b0*/  IMAD.MOV.U32 R6, RZ, RZ, R14 ;  /* 0x000000ffff067224 */ /* 0x000fe400078e000e */
[----:B------:R-:W-:Y:S01]  /*75c0*/  IMAD.MOV.U32 R5, RZ, RZ, R21 ;  /* 0x000000ffff057224 */ /* 0x000fe200078e0015 */
[----:B------:R-:W-:Y:S06]  /*75d0*/  @!P1 BRA `(.L_x_179) ;  /* 0x00000000002c9947 */ /* 0x000fec0003800000 */
        /* <DEDUP_REMOVED lines=9> */
[----:B------:R-:W-:-:S04]  /*7670*/  IMAD.WIDE.U32.X R4, R21, UR7, R4, P3 ;  /* 0x0000000715047c25 */ /* 0x000fc800098e0404 */
[----:B------:R-:W-:-:S07]  /*7680*/  IMAD.MOV.U32 R6, RZ, RZ, R4 ;  /* 0x000000ffff067224 */ /* 0x000fce00078e0004 */
.L_x_179:
[----:B------:R-:W-:Y:S01]  /*7690*/  ULDC UR4, c[0x0][0x648] ;  /* 0x0001920000047ab9 */ /* 0x000fe20000000800 */
[----:B------:R-:W-:Y:S01]  /*76a0*/  LOP3.LUT R4, R18, UR16, RZ, 0xc0, !PT ;  /* 0x0000001012047c12 */ /* 0x000fe2000f8ec0ff */
[----:B------:R-:W-:Y:S01]  /*76b0*/  ULDC UR5, c[0x0][0x610] ;  /* 0x0001840000057ab9 */ /* 0x000fe20000000800 */
[----:B------:R-:W-:Y:S01]  /*76c0*/  SHF.R.U64 R5, R6, UR4, R5 ;  /* 0x0000000406057c19 */ /* 0x000fe20008001205 */
[----:B------:R-:W-:Y:S01]  /*76d0*/  ULDC UR4, c[0x0][0x638] ;  /* 0x00018e0000047ab9 */ /* 0x000fe20000000800 */
[----:B------:R-:W-:-:S03]  /*76e0*/  LOP3.LUT R15, R15, UR15, RZ, 0xc0, !PT ;  /* 0x0000000f0f0f7c12 */ /* 0x000fc6000f8ec0ff */
[----:B------:R-:W-:Y:S02]  /*76f0*/  IMAD.MOV R7, RZ, RZ, -R5 ;  /* 0x000000ffff077224 */ /* 0x000fe400078e0a05 */
[----:B------:R-:W-:Y:S02]  /*7700*/  IMAD R5, R5, UR17, R4 ;  /* 0x0000001105057c24 */ /* 0x000fe4000f8e0204 */
[----:B------:R-:W-:Y:S01]  /*7710*/  IMAD R14, R7, UR4, R14 ;  /* 0x00000004070e7c24 */ /* 0x000fe2000f8e020e */
[----:B------:R-:W-:Y:S01]  /*7720*/  ULDC UR4, c[0x0][0x600] ;  /* 0x0001800000047ab9 */ /* 0x000fe20000000800 */
[----:B------:R-:W-:Y:S02]  /*7730*/  IMAD R12, R5, UR5, R12 ;  /* 0x00000005050c7c24 */ /* 0x000fe4000f8e020c */
[----:B------:R-:W-:Y:S02]  /*7740*/  IMAD R5, R14, UR4, R15 ;  /* 0x000000040e057c24 */ /* 0x000fe4000f8e020f */
[----:B------:R-:W-:-:S03]  /*7750*/  IMAD.MOV.U32 R4, RZ, RZ, 0x1 ;  /* 0x00000001ff047424 */ /* 0x000fc600078e00ff */
[----:B------:R-:W-:Y:S02]  /*7760*/  SEL R18, R5, R12, !P4 ;  /* 0x0000000c05127207 */ /* 0x000fe40006000000 */
[----:B------:R-:W-:-:S07]  /*7770*/  SEL R22, R12, R5, !P4 ;  /* 0x000000050c167207 */ /* 0x000fce0006000000 */
.L_x_177:
[----:B------:R-:W-:Y:S05]  /*7780*/  BSYNC B1 ;  /* 0x0000000000017941 */ /* 0x000fea0003800000 */
.L_x_176:
[----:B------:R-:W-:-:S13]  /*7790*/  LOP3.LUT P1, RZ, R4, 0xff, RZ, 0xc0, !PT ;  /* 0x000000ff04ff7812 */ /* 0x000fda000782c0ff */
[----:B------:R-:W-:Y:S05]  /*77a0*/  @P1 BRA `(.L_x_180) ;  /* 0xfffffff400341947 */ /* 0x000fea000383ffff */
[----:B------:R-:W-:Y:S05]  /*77b0*/  BSYNC B0 ;  /* 0x0000000000007941 */ /* 0x000fea0003800000 */
.L_x_168:
[----:B------:R-:W-:-:S03]  /*77c0*/  UMOV UR4, 0xffffffff ;  /* 0xffffffff00047882 */ /* 0x000fc60000000000 */
[----:B------:R-:W-:Y:S05]  /*77d0*/  BRA.DIV UR4, `(.L_x_181) ;  /* 0x0000000604fc7947 */ /* 0x000fea000b800000 */
[----:B------:R-:W-:-:S13]  /*77e0*/  ELECT P6, URZ, PT ;  /* 0x00000000003f782f */ /* 0x000fda00038c0000 */
.L_x_202:
[----:B------:R-:W-:Y:S04]  /*77f0*/  BSSY B0, `(.L_x_182) ;  /* 0x0000058000007945 */ /* 0x000fe80003800000 */
[----:B------:R-:W-:Y:S05]  /*7800*/  @!P6 BRA `(.L_x_183) ;  /* 0x000000040058e947 */ /* 0x000fea0003800000 */
[----:B------:R-:W-:-:S04]  /*7810*/  LOP3.LUT R23, R23, 0x2, RZ, 0xfc, !PT ;  /* 0x0000000217177812 */ /* 0x000fc800078efcff */
[----:B------:R-:W-:-:S13]  /*7820*/  ISETP.NE.AND P0, PT, R23, 0x3, PT ;  /* 0x000000031700780c */ /* 0x000fda0003f05270 */
[----:B------:R-:W-:Y:S05]  /*7830*/  @!P0 BRA `(.L_x_184) ;  /* 0x0000000000048947 */ /* 0x000fea0003800000 */
[----:B------:R-:W-:Y:S01]  /*7840*/  BPT.TRAP 0x1 ;  /* 0x000000040000795c */ /* 0x000fe20000300000 */
.L_x_184:
[----:B------:R-:W0:Y:S01]  /*7850*/  S2R R5, SR_CgaCtaId ;  /* 0x0000000000057919 */ /* 0x000e220000008800 */
[----:B------:R-:W-:Y:S02]  /*7860*/  MOV R0, 0x400 ;  /* 0x0000040000007802 */ /* 0x000fe40000000f00 */
[----:B------:R-:W-:Y:S02]  /*7870*/  SHF.L.U32 R2, R3, 0x1f, RZ ;  /* 0x0000001f03027819 */ /* 0x000fe400000006ff */
[----:B0-----:R-:W-:-:S05]  /*7880*/  LEA R5, R5, R0, 0x18 ;  /* 0x0000000005057211 */ /* 0x001fca00078ec0ff */
[----:B------:R-:W-:-:S04]  /*7890*/  VIADD R5, R5, 0x48 ;  /* 0x0000004805057836 */ /* 0x000fc80000000000 */
[C---:B------:R-:W-:Y:S02]  /*78a0*/  IMAD R7, R8.reuse, 0x8, R5 ;  /* 0x0000000808077824 */ /* 0x040fe400078e0205 */
[----:B------:R-:W-:Y:S02]  /*78b0*/  VIADD R8, R8, 0x1 ;  /* 0x0000000108087836 */ /* 0x000fe40000000000 */
[----:B------:R-:W0:Y:S03]  /*78c0*/  SYNCS.PHASECHK.TRANS64.TRYWAIT P0, [R7+URZ], R2 ;  /* 0x00000002070075a7 */ /* 0x000e26000800017f */
[----:B------:R-:W-:-:S04]  /*78d0*/  ISETP.NE.AND P1, PT, R8, 0x9, PT ;  /* 0x000000090800780c */ /* 0x000fc80003f25270 */
[----:B------:R-:W-:Y:S02]  /*78e0*/  SEL R0, RZ, 0x1, P1 ;  /* 0x00000001ff007807 */ /* 0x000fe40000800000 */
[----:B------:R-:W-:Y:S02]  /*78f0*/  SEL R8, R8, RZ, P1 ;  /* 0x000000ff08087207 */ /* 0x000fe40000800000 */
[----:B------:R-:W-:-:S03]  /*7900*/  LOP3.LUT R9, R3, R0, RZ, 0x3c, !PT ;  /* 0x0000000003097212 */ /* 0x000fc600078e3cff */
[----:B------:R-:W-:Y:S01]  /*7910*/  IMAD R6, R8, 0x8, R5 ;  /* 0x0000000808067824 */ /* 0x000fe200078e0205 */
[----:B------:R-:W-:Y:S01]  /*7920*/  SHF.L.U32 R3, R9, 0x1f, RZ ;  /* 0x0000001f09037819 */ /* 0x000fe200000006ff */
[----:B0-----:R-:W-:Y:S06]  /*7930*/  @!P0 BRA `(.L_x_185) ;  /* 0x0000000400c48947 */ /* 0x001fec0003800000 */
.L_x_203:
[----:B------:R-:W1:Y:S01]  /*7940*/  SYNCS.PHASECHK.TRANS64.TRYWAIT P0, [R6+URZ], R3 ;  /* 0x00000003060075a7 */ /* 0x000e62000800017f */
[----:B------:R-:W-:-:S05]  /*7950*/  VIADD R0, R8, 0x1 ;  /* 0x0000000108007836 */ /* 0x000fca0000000000 */
[----:B------:R-:W-:-:S04]  /*7960*/  ISETP.NE.AND P1, PT, R0, 0x9, PT ;  /* 0x000000090000780c */ /* 0x000fc80003f25270 */
[----:B0-----:R-:W-:Y:S02]  /*7970*/  SEL R2, RZ, 0x1, P1 ;  /* 0x00000001ff027807 */ /* 0x001fe40000800000 */
[----:B------:R-:W-:Y:S02]  /*7980*/  SEL R0, R0, RZ, P1 ;  /* 0x000000ff00007207 */ /* 0x000fe40000800000 */
[----:B------:R-:W-:-:S03]  /*7990*/  LOP3.LUT R9, R9, R2, RZ, 0x3c, !PT ;  /* 0x0000000209097212 */ /* 0x000fc600078e3cff */
[----:B------:R-:W-:Y:S01]  /*79a0*/  IMAD R7, R0, 0x8, R5 ;  /* 0x0000000800077824 */ /* 0x000fe200078e0205 */
[----:B------:R-:W-:Y:S01]  /*79b0*/  SHF.L.U32 R4, R9, 0x1f, RZ ;  /* 0x0000001f09047819 */ /* 0x000fe200000006ff */
[----:B-1----:R-:W-:Y:S06]  /*79c0*/  @!P0 BRA `(.L_x_186) ;  /* 0x0000000400b48947 */ /* 0x002fec0003800000 */
.L_x_204:
[----:B------:R-:W1:Y:S01]  /*79d0*/  SYNCS.PHASECHK.TRANS64.TRYWAIT P0, [R7+URZ], R4 ;  /* 0x00000004070075a7 */ /* 0x000e62000800017f */
[----:B------:R-:W-:-:S05]  /*79e0*/  VIADD R0, R0, 0x1 ;  /* 0x0000000100007836 */ /* 0x000fca0000000000 */
[----:B------:R-:W-:-:S04]  /*79f0*/  ISETP.NE.AND P1, PT, R0, 0x9, PT ;  /* 0x000000090000780c */ /* 0x000fc80003f25270 */
[----:B------:R-:W-:Y:S02]  /*7a00*/  SEL R2, RZ, 0x1, P1 ;  /* 0x00000001ff027807 */ /* 0x000fe40000800000 */
[----:B------:R-:W-:Y:S02]  /*7a10*/  SEL R0, R0, RZ, P1 ;  /* 0x000000ff00007207 */ /* 0x000fe40000800000 */
[----:B------:R-:W-:-:S03]  /*7a20*/  LOP3.LUT R9, R9, R2, RZ, 0x3c, !PT ;  /* 0x0000000209097212 */ /* 0x000fc600078e3cff */
[----:B0-----:R-:W-:Y:S01]  /*7a30*/  IMAD R6, R0, 0x8, R5 ;  /* 0x0000000800067824 */ /* 0x001fe200078e0205 */
[----:B------:R-:W-:Y:S01]  /*7a40*/  SHF.L.U32 R3, R9, 0x1f, RZ ;  /* 0x0000001f09037819 */ /* 0x000fe200000006ff */
[----:B-1----:R-:W-:Y:S06]  /*7a50*/  @!P0 BRA `(.L_x_187) ;  /* 0x0000000400a48947 */ /* 0x002fec0003800000 */
.L_x_205:
        /* <DEDUP_REMOVED lines=9> */
.L_x_206:
        /* <DEDUP_REMOVED lines=9> */
.L_x_207:
        /* <DEDUP_REMOVED lines=9> */
.L_x_208:
        /* <DEDUP_REMOVED lines=9> */
.L_x_209:
[----:B------:R-:W1:Y:S01]  /*7ca0*/  SYNCS.PHASECHK.TRANS64.TRYWAIT P0, [R6+URZ], R3 ;  /* 0x00000003060075a7 */ /* 0x000e62000800017f */
[----:B------:R-:W-:-:S05]  /*7cb0*/  VIADD R0, R0, 0x1 ;  /* 0x0000000100007836 */ /* 0x000fca0000000000 */
[----:B------:R-:W-:-:S04]  /*7cc0*/  ISETP.NE.AND P1, PT, R0, 0x9, PT ;  /* 0x000000090000780c */ /* 0x000fc80003f25270 */
[----:B------:R-:W-:Y:S02]  /*7cd0*/  SEL R2, RZ, 0x1, P1 ;  /* 0x00000001ff027807 */ /* 0x000fe40000800000 */
[----:B------:R-:W-:Y:S02]  /*7ce0*/  SEL R0, R0, RZ, P1 ;  /* 0x000000ff00007207 */ /* 0x000fe40000800000 */
[----:B------:R-:W-:Y:S01]  /*7cf0*/  LOP3.LUT R2, R9, R2, RZ, 0x3c, !PT ;  /* 0x0000000209027212 */ /* 0x000fe200078e3cff */
[----:B-1----:R-:W-:Y:S06]  /*7d00*/  @!P0 BRA `(.L_x_192) ;  /* 0x00000004005c8947 */ /* 0x002fec0003800000 */
.L_x_210:
[----:B------:R-:W-:Y:S01]  /*7d10*/  IMAD R5, R0, 0x8, R5 ;  /* 0x0000000800057824 */ /* 0x000fe200078e0205 */
[----:B------:R-:W-:-:S07]  /*7d20*/  SHF.L.U32 R0, R2, 0x1f, RZ ;  /* 0x0000001f02007819 */ /* 0x000fce00000006ff */
.L_x_193:
[----:B--2---:R2:W3:Y:S02]  /*7d30*/  SYNCS.PHASECHK.TRANS64.TRYWAIT P0, [R5+URZ], R0 ;  /* 0x00000000050075a7 */ /* 0x0044e4000800017f */
[----:B---3--:R-:W-:Y:S05]  /*7d40*/  @!P0 NANOSLEEP.SYNCS 0x989680 ;  /* 0x009896800000895d */ /* 0x008fea0003900000 */
[----:B------:R-:W3:Y:S02]  /*7d50*/  @!P0 SYNCS.PHASECHK.TRANS64 P0, [R5+URZ], R0 ;  /* 0x00000000050085a7 */ /* 0x000ee4000800007f */
[----:B---3--:R-:W-:Y:S05]  /*7d60*/  @!P0 BRA `(.L_x_193) ;  /* 0xfffffffc00f08947 */ /* 0x008fea000383ffff */
.L_x_183:
[----:B------:R-:W-:Y:S05]  /*7d70*/  BSYNC B0 ;  /* 0x0000000000007941 */ /* 0x000fea0003800000 */
.L_x_182:
[----:B------:R-:W-:Y:S05]  /*7d80*/  EXIT ;  /* 0x000000000000794d */ /* 0x000fea0003800000 */
.L_x_20:
[----:B0-----:R-:W-:-:S04]  /*7d90*/  IMAD.U32 R3, RZ, RZ, UR43 ;  /* 0x0000002bff037e24 */ /* 0x001fc8000f8e00ff */
[----:B------:R0:W1:Y:S03]  /*7da0*/  SYNCS.PHASECHK.TRANS64.TRYWAIT P0, [R3+URZ+-0x8], R0 ;  /* 0xfffff800030075a7 */ /* 0x000066000800017f */
[----:B-1----:R-:W-:Y:S05]  /*7db0*/  @!P0 NANOSLEEP.SYNCS 0x989680 ;  /* 0x009896800000895d */ /* 0x002fea0003900000 */
[----:B------:R-:W1:Y:S02]  /*7dc0*/  @!P0 SYNCS.PHASECHK.TRANS64 P0, [R3+URZ+-0x8], R0 ;  /* 0xfffff800030085a7 */ /* 0x000e64000800007f */
[----:B-1----:R-:W-:Y:S05]  /*7dd0*/  @!P0 BRA `(.L_x_20) ;  /* 0xfffffffc00ec8947 */ /* 0x002fea000383ffff */
[----:B------:R-:W-:Y:S05]  /*7de0*/  BRA `(.L_x_194) ;  /* 0xffffff9800a47947 */ /* 0x000fea000383ffff */
.L_x_25:
[----:B-1----:R1:W2:Y:S02]  /*7df0*/  SYNCS.PHASECHK.TRANS64.TRYWAIT P1, [R3+URZ], R0 ;  /* 0x00000000030075a7 */ /* 0x0022a4000802017f */
[----:B--2---:R-:W-:Y:S05]  /*7e00*/  @!P1 NANOSLEEP.SYNCS 0x989680 ;  /* 0x009896800000995d */ /* 0x004fea0003900000 */
[----:B------:R-:W2:Y:S02]  /*7e10*/  @!P1 SYNCS.PHASECHK.TRANS64 P1, [R3+URZ], R0 ;  /* 0x00000000030095a7 */ /* 0x000ea4000802007f */
[----:B--2---:R-:W-:Y:S05]  /*7e20*/  @!P1 BRA `(.L_x_25) ;  /* 0xfffffffc00f09947 */ /* 0x004fea000383ffff */
[----:B------:R-:W-:Y:S05]  /*7e30*/  BRA `(.L_x_24) ;  /* 0xffffff9c00187947 */ /* 0x000fea000383ffff */
.L_x_30:
[----:B-1----:R-:W-:-:S04]  /*7e40*/  IMAD.U32 R5, RZ, RZ, UR4 ;  /* 0x00000004ff057e24 */ /* 0x002fc8000f8e00ff */
[----:B------:R1:W2:Y:S03]  /*7e50*/  SYNCS.PHASECHK.TRANS64.TRYWAIT P1, [R5+URZ], R4 ;  /* 0x00000004050075a7 */ /* 0x0002a6000802017f */
[----:B--2---:R-:W-:Y:S05]  /*7e60*/  @!P1 NANOSLEEP.SYNCS 0x989680 ;  /* 0x009896800000995d */ /* 0x004fea0003900000 */
[----:B------:R-:W2:Y:S02]  /*7e70*/  @!P1 SYNCS.PHASECHK.TRANS64 P1, [R5+URZ], R4 ;  /* 0x00000004050095a7 */ /* 0x000ea4000802007f */
[----:B--2---:R-:W-:Y:S05]  /*7e80*/  @!P1 BRA `(.L_x_30) ;  /* 0xfffffffc00ec9947 */ /* 0x004fea000383ffff */
[----:B------:R-:W-:Y:S05]  /*7e90*/  BRA `(.L_x_29) ;  /* 0xffffff9c00e87947 */ /* 0x000fea000383ffff */
.L_x_36:
[----:B0-----:R-:W-:-:S04]  /*7ea0*/  IMAD.U32 R3, RZ, RZ, UR43 ;  /* 0x0000002bff037e24 */ /* 0x001fc8000f8e00ff */
[----:B------:R0:W1:Y:S03]  /*7eb0*/  SYNCS.PHASECHK.TRANS64.TRYWAIT P0, [R3+URZ+0x8], R0 ;  /* 0x00000800030075a7 */ /* 0x000066000800017f */
[----:B-1----:R-:W-:Y:S05]  /*7ec0*/  @!P0 NANOSLEEP.SYNCS 0x989680 ;  /* 0x009896800000895d */ /* 0x002fea0003900000 */
[----:B------:R-:W1:Y:S02]  /*7ed0*/  @!P0 SYNCS.PHASECHK.TRANS64 P0, [R3+URZ+0x8], R0 ;  /* 0x00000800030085a7 */ /* 0x000e64000800007f */
[----:B-1----:R-:W-:Y:S05]  /*7ee0*/  @!P0 BRA `(.L_x_36) ;  /* 0xfffffffc00ec8947 */ /* 0x002fea000383ffff */
[----:B------:R-:W-:Y:S05]  /*7ef0*/  BRA `(.L_x_195) ;  /* 0xffffffa400287947 */ /* 0x000fea000383ffff */
.L_x_169:
[----:B------:R-:W-:Y:S01]  /*7f00*/  BSSY B1, `(.L_x_196) ;  /* 0x0000006000017945 */ /* 0x000fe20003800000 */
[----:B------:R-:W-:-:S07]  /*7f10*/  IMAD.MOV.U32 R15, RZ, RZ, -0x1 ;  /* 0xffffffffff0f7424 */ /* 0x000fce00078e00ff */
[----:B-----5:R-:W-:Y:S05]  /*7f20*/  WARPSYNC.COLLECTIVE R15, `(.L_x_197) ;  /* 0x000000000f0c7348 */ /* 0x020fea0003c00000 */
[----:B------:R-:W-:Y:S02]  /*7f30*/  ELECT P6, UR62, PT ;  /* 0x00000000003e782f */ /* 0x000fe400038c0000 */
[----:B------:R-:W-:Y:S01]  /*7f40*/  MOV R14, UR62 ;  /* 0x0000003e000e7c02 */ /* 0x000fe20008000f00 */
[----:B-----5:R-:W-:Y:S10]  /*7f50*/  ENDCOLLECTIVE ;  /* 0x000000000000791b */ /* 0x020ff40003800000 */
.L_x_197:
[----:B------:R-:W-:Y:S05]  /*7f60*/  BSYNC B1 ;  /* 0x0000000000017941 */ /* 0x000fea0003800000 */
.L_x_196:
[----:B------:R-:W-:Y:S05]  /*7f70*/  BRA `(.L_x_198) ;  /* 0xffffffec004c7947 */ /* 0x000fea000383ffff */
.L_x_172:
[----:B-1----:R1:W2:Y:S02]  /*7f80*/  SYNCS.PHASECHK.TRANS64.TRYWAIT P1, [R15+URZ+0x48], R6 ;  /* 0x000048060f0075a7 */ /* 0x0022a4000802017f */
[----:B--2---:R-:W-:Y:S05]  /*7f90*/  @!P1 NANOSLEEP.SYNCS 0x989680 ;  /* 0x009896800000995d */ /* 0x004fea0003900000 */
[----:B------:R-:W2:Y:S02]  /*7fa0*/  @!P1 SYNCS.PHASECHK.TRANS64 P1, [R15+URZ+0x48], R6 ;  /* 0x000048060f0095a7 */ /* 0x000ea4000802007f */
[----:B--2---:R-:W-:Y:S05]  /*7fb0*/  @!P1 BRA `(.L_x_172) ;  /* 0xfffffffc00f09947 */ /* 0x004fea000383ffff */
[----:B------:R-:W-:Y:S05]  /*7fc0*/  BRA `(.L_x_199) ;  /* 0xffffffec00807947 */ /* 0x000fea000383ffff */
.L_x_181:
[----:B------:R-:W-:Y:S01]  /*7fd0*/  BSSY B0, `(.L_x_200) ;  /* 0x0000006000007945 */ /* 0x000fe20003800000 */
[----:B------:R-:W-:-:S07]  /*7fe0*/  IMAD.MOV.U32 R15, RZ, RZ, -0x1 ;  /* 0xffffffffff0f7424 */ /* 0x000fce00078e00ff */
[----:B-----5:R-:W-:Y:S05]  /*7ff0*/  WARPSYNC.COLLECTIVE R15, `(.L_x_201) ;  /* 0x000000000f0c7348 */ /* 0x020fea0003c00000 */
[----:B------:R-:W-:Y:S02]  /*8000*/  ELECT P6, UR62, PT ;  /* 0x00000000003e782f */ /* 0x000fe400038c0000 */
[----:B------:R-:W-:Y:S01]  /*8010*/  MOV R14, UR62 ;  /* 0x0000003e000e7c02 */ /* 0x000fe20008000f00 */
[----:B-----5:R-:W-:Y:S10]  /*8020*/  ENDCOLLECTIVE ;  /* 0x000000000000791b */ /* 0x020ff40003800000 */
.L_x_201:
[----:B------:R-:W-:Y:S05]  /*8030*/  BSYNC B0 ;  /* 0x0000000000007941 */ /* 0x000fea0003800000 */
.L_x_200:
[----:B------:R-:W-:Y:S05]  /*8040*/  BRA `(.L_x_202) ;  /* 0xfffffff400e87947 */ /* 0x000fea000383ffff */
.L_x_185:
[----:B0-----:R0:W1:Y:S02]  /*8050*/  SYNCS.PHASECHK.TRANS64.TRYWAIT P0, [R7+URZ], R2 ;  /* 0x00000002070075a7 */ /* 0x001064000800017f */
[----:B-1----:R-:W-:Y:S05]  /*8060*/  @!P0 NANOSLEEP.SYNCS 0x989680 ;  /* 0x009896800000895d */ /* 0x002fea0003900000 */
[----:B------:R-:W1:Y:S02]  /*8070*/  @!P0 SYNCS.PHASECHK.TRANS64 P0, [R7+URZ], R2 ;  /* 0x00000002070085a7 */ /* 0x000e64000800007f */
[----:B-1----:R-:W-:Y:S05]  /*8080*/  @!P0 BRA `(.L_x_185) ;  /* 0xfffffffc00f08947 */ /* 0x002fea000383ffff */
[----:B------:R-:W-:Y:S05]  /*8090*/  BRA `(.L_x_203) ;  /* 0xfffffff800287947 */ /* 0x000fea000383ffff */
.L_x_186:
[----:B0-----:R0:W1:Y:S02]  /*80a0*/  SYNCS.PHASECHK.TRANS64.TRYWAIT P0, [R6+URZ], R3 ;  /* 0x00000003060075a7 */ /* 0x001064000800017f */
[----:B-1----:R-:W-:Y:S05]  /*80b0*/  @!P0 NANOSLEEP.SYNCS 0x989680 ;  /* 0x009896800000895d */ /* 0x002fea0003900000 */
[----:B------:R-:W1:Y:S02]  /*80c0*/  @!P0 SYNCS.PHASECHK.TRANS64 P0, [R6+URZ], R3 ;  /* 0x00000003060085a7 */ /* 0x000e64000800007f */
[----:B-1----:R-:W-:Y:S05]  /*80d0*/  @!P0 BRA `(.L_x_186) ;  /* 0xfffffffc00f08947 */ /* 0x002fea000383ffff */
[----:B------:R-:W-:Y:S05]  /*80e0*/  BRA `(.L_x_204) ;  /* 0xfffffff800387947 */ /* 0x000fea000383ffff */
.L_x_187:
[----:B0-----:R0:W1:Y:S02]  /*80f0*/  SYNCS.PHASECHK.TRANS64.TRYWAIT P0, [R7+URZ], R4 ;  /* 0x00000004070075a7 */ /* 0x001064000800017f */
[----:B-1----:R-:W-:Y:S05]  /*8100*/  @!P0 NANOSLEEP.SYNCS 0x989680 ;  /* 0x009896800000895d */ /* 0x002fea0003900000 */
[----:B------:R-:W1:Y:S02]  /*8110*/  @!P0 SYNCS.PHASECHK.TRANS64 P0, [R7+URZ], R4 ;  /* 0x00000004070085a7 */ /* 0x000e64000800007f */
[----:B-1----:R-:W-:Y:S05]  /*8120*/  @!P0 BRA `(.L_x_187) ;  /* 0xfffffffc00f08947 */ /* 0x002fea000383ffff */
[----:B------:R-:W-:Y:S05]  /*8130*/  BRA `(.L_x_205) ;  /* 0xfffffff800487947 */ /* 0x000fea000383ffff */
.L_x_188:
[----:B0-----:R0:W1:Y:S02]  /*8140*/  SYNCS.PHASECHK.TRANS64.TRYWAIT P0, [R6+URZ], R3 ;  /* 0x00000003060075a7 */ /* 0x001064000800017f */
[----:B-1----:R-:W-:Y:S05]  /*8150*/  @!P0 NANOSLEEP.SYNCS 0x989680 ;  /* 0x009896800000895d */ /* 0x002fea0003900000 */
[----:B------:R-:W1:Y:S02]  /*8160*/  @!P0 SYNCS.PHASECHK.TRANS64 P0, [R6+URZ], R3 ;  /* 0x00000003060085a7 */ /* 0x000e64000800007f */
[----:B-1----:R-:W-:Y:S05]  /*8170*/  @!P0 BRA `(.L_x_188) ;  /* 0xfffffffc00f08947 */ /* 0x002fea000383ffff */
[----:B------:R-:W-:Y:S05]  /*8180*/  BRA `(.L_x_206) ;  /* 0xfffffff800587947 */ /* 0x000fea000383ffff */
.L_x_189:
[----:B0-----:R0:W1:Y:S02]  /*8190*/  SYNCS.PHASECHK.TRANS64.TRYWAIT P0, [R7+URZ], R4 ;  /* 0x00000004070075a7 */ /* 0x001064000800017f */
[----:B-1----:R-:W-:Y:S05]  /*81a0*/  @!P0 NANOSLEEP.SYNCS 0x989680 ;  /* 0x009896800000895d */ /* 0x002fea0003900000 */
[----:B------:R-:W1:Y:S02]  /*81b0*/  @!P0 SYNCS.PHASECHK.TRANS64 P0, [R7+URZ], R4 ;  /* 0x00000004070085a7 */ /* 0x000e64000800007f */
[----:B-1----:R-:W-:Y:S05]  /*81c0*/  @!P0 BRA `(.L_x_189) ;  /* 0xfffffffc00f08947 */ /* 0x002fea000383ffff */
[----:B------:R-:W-:Y:S05]  /*81d0*/  BRA `(.L_x_207) ;  /* 0xfffffff800687947 */ /* 0x000fea000383ffff */
.L_x_190:
[----:B0-----:R0:W1:Y:S02]  /*81e0*/  SYNCS.PHASECHK.TRANS64.TRYWAIT P0, [R6+URZ], R3 ;  /* 0x00000003060075a7 */ /* 0x001064000800017f */
[----:B-1----:R-:W-:Y:S05]  /*81f0*/  @!P0 NANOSLEEP.SYNCS 0x989680 ;  /* 0x009896800000895d */ /* 0x002fea0003900000 */
[----:B------:R-:W1:Y:S02]  /*8200*/  @!P0 SYNCS.PHASECHK.TRANS64 P0, [R6+URZ], R3 ;  /* 0x00000003060085a7 */ /* 0x000e64000800007f */
[----:B-1----:R-:W-:Y:S05]  /*8210*/  @!P0 BRA `(.L_x_190) ;  /* 0xfffffffc00f08947 */ /* 0x002fea000383ffff */
[----:B------:R-:W-:Y:S05]  /*8220*/  BRA `(.L_x_208) ;  /* 0xfffffff800787947 */ /* 0x000fea000383ffff */
.L_x_191:
[----:B0-----:R0:W1:Y:S02]  /*8230*/  SYNCS.PHASECHK.TRANS64.TRYWAIT P0, [R7+URZ], R4 ;  /* 0x00000004070075a7 */ /* 0x001064000800017f */
[----:B-1----:R-:W-:Y:S05]  /*8240*/  @!P0 NANOSLEEP.SYNCS 0x989680 ;  /* 0x009896800000895d */ /* 0x002fea0003900000 */
[----:B------:R-:W1:Y:S02]  /*8250*/  @!P0 SYNCS.PHASECHK.TRANS64 P0, [R7+URZ], R4 ;  /* 0x00000004070085a7 */ /* 0x000e64000800007f */
[----:B-1----:R-:W-:Y:S05]  /*8260*/  @!P0 BRA `(.L_x_191) ;  /* 0xfffffffc00f08947 */ /* 0x002fea000383ffff */
[----:B------:R-:W-:Y:S05]  /*8270*/  BRA `(.L_x_209) ;  /* 0xfffffff800887947 */ /* 0x000fea000383ffff */
.L_x_192:
[----:B-1----:R1:W2:Y:S02]  /*8280*/  SYNCS.PHASECHK.TRANS64.TRYWAIT P0, [R6+URZ], R3 ;  /* 0x00000003060075a7 */ /* 0x0022a4000800017f */
[----:B--2---:R-:W-:Y:S05]  /*8290*/  @!P0 NANOSLEEP.SYNCS 0x989680 ;  /* 0x009896800000895d */ /* 0x004fea0003900000 */
[----:B------:R-:W2:Y:S02]  /*82a0*/  @!P0 SYNCS.PHASECHK.TRANS64 P0, [R6+URZ], R3 ;  /* 0x00000003060085a7 */ /* 0x000ea4000800007f */
[----:B--2---:R-:W-:Y:S05]  /*82b0*/  @!P0 BRA `(.L_x_192) ;  /* 0xfffffffc00f08947 */ /* 0x004fea000383ffff */
[----:B------:R-:W-:Y:S05]  /*82c0*/  BRA `(.L_x_210) ;  /* 0xfffffff800907947 */ /* 0x000fea000383ffff */
.L_x_211:
[----:B------:R-:W-:-:S00]  /*82d0*/  BRA `(.L_x_211) ;  /* 0xfffffffc00fc7947 */ /* 0x000fc0000383ffff */
[----:B------:R-:W-:-:S00]  /*82e0*/  NOP ;  /* 0x0000000000007918 */ /* 0x000fc00000000000 */
        /* <DEDUP_REMOVED lines=9> */
.L_x_212:


//--------------------- .nv.global.init           --------------------------
	.section	.nv.global.init,"aw",@progbits
.nv.global.init:
	.type		$str$22,@object
	.size		$str$22,($str$23 - $str$22)
$str$22:
        /*0000*/ 	.byte	0x6b, 0x5f, 0x74, 0x69, 0x6c, 0x65, 0x5f, 0x63, 0x6f, 0x75, 0x6e, 0x74, 0x20, 0x3e, 0x3d, 0x20
        /*0010*/ 	.byte	0x31, 0x00
	.type		$str$23,@object
	.size		$str$23,(__unnamed_1 - $str$23)
$str$23:
        /*0012*/ 	.byte	0x2f, 0x74, 0x6d, 0x70, 0x2f, 0x63, 0x75, 0x74, 0x6c, 0x61, 0x73, 0x73, 0x5f, 0x73, 0x77, 0x65
        /*0022*/ 	.byte	0x65, 0x70, 0x5f, 0x73, 0x72, 0x63, 0x2f, 0x69, 0x6e, 0x63, 0x6c, 0x75, 0x64, 0x65, 0x2f, 0x63
        /*0032*/ 	.byte	0x75, 0x74, 0x6c, 0x61, 0x73, 0x73, 0x2f, 0x67, 0x65, 0x6d, 0x6d, 0x2f, 0x63, 0x6f, 0x6c, 0x6c
        /*0042*/ 	.byte	0x65, 0x63, 0x74, 0x69, 0x76, 0x65, 0x2f, 0x73, 0x6d, 0x39, 0x30, 0x5f, 0x6d, 0x6d, 0x61, 0x5f
        /*0052*/ 	.byte	0x74, 0x6d, 0x61, 0x5f, 0x67, 0x6d, 0x6d, 0x61, 0x5f, 0x73, 0x73, 0x5f, 0x77, 0x61, 0x72, 0x70
        /*0062*/ 	.byte	0x73, 0x70, 0x65, 0x63, 0x69, 0x61, 0x6c, 0x69, 0x7a, 0x65, 0x64, 0x2e, 0x68, 0x70, 0x70, 0x00
	.type		__unnamed_1,@object
	.size		__unnamed_1,(.L_0 - __unnamed_1)
__unnamed_1:
        /*0072*/ 	.byte	0x76, 0x6f, 0x69, 0x64, 0x20, 0x63, 0x75, 0x74, 0x6c, 0x61, 0x73, 0x73, 0x3a, 0x3a, 0x67, 0x65
        /* <DEDUP_REMOVED lines=180> */
        /*0bc2*/ 	.byte	0x00
.L_0:


//--------------------- .nv.shared._ZN7cutlass13device_kernelINS_4gemm6kernel13GemmUniversalIN4cute5tupleIJiiiiEEENS1_10collective13CollectiveMmaINS1_34MainloopSm90TmaGmmaWarpSpecializedILi9ENS5_IJNS4_1CILi8EEENSA_ILi1EEESC_EEENS1_32KernelTmaWarpSpecializedPingpongEEENS5_IJNSA_ILi64EEENSA_ILi128EEESG_EEENS_6half_tENS5_IJlSC_lEEESJ_SK_NS4_8TiledMMAINS4_8MMA_AtomIJNS4_4SM904GMMA26MMA_64x128x16_F32F16F16_SSILNSO_5MajorE0ELSQ_0ELNSO_7ScaleInE1ELSR_1EEEEEENS4_6LayoutINS5_IJSC_SC_SC_EEENS5_IJNSA_ILi0EEESW_SW_EEEEENS5_IJNS4_10UnderscoreESZ_SZ_EEEEENS4_13SM90_TMA_LOADENS4_14ComposedLayoutINS4_7SwizzleILi3ELi4ELi3EEENS4_18smem_ptr_flag_bitsILi16EEENSU_INS5_IJSB_SG_EEENS5_IJSG_SC_EEEEEEEvNS4_8identityENS4_23SM90_TMA_LOAD_MULTICASTES1B_vS1C_EENS_8epilogue10collective6detail29Sm90TmaWarpSpecializedAdapterINS1G_15DefaultEpilogueISJ_SK_SK_NS1F_6thread17LinearCombinationISJ_Li1EffLNS1K_9ScaleType4KindE0ELNS_15FloatRoundStyleE2ESJ_EENS1_15EpilogueDefaultEEEEEvvEEEEvNT_6ParamsE --------------------------
	.section	.nv.shared._ZN7cutlass13device_kernelINS_4gemm6kernel13GemmUniversalIN4cute5tupleIJiiiiEEENS1_10collective13CollectiveMmaINS1_34MainloopSm90TmaGmmaWarpSpecializedILi9ENS5_IJNS4_1CILi8EEENSA_ILi1EEESC_EEENS1_32KernelTmaWarpSpecializedPingpongEEENS5_IJNSA_ILi64EEENSA_ILi128EEESG_EEENS_6half_tENS5_IJlSC_lEEESJ_SK_NS4_8TiledMMAINS4_8MMA_AtomIJNS4_4SM904GMMA26MMA_64x128x16_F32F16F16_SSILNSO_5MajorE0ELSQ_0ELNSO_7ScaleInE1ELSR_1EEEEEENS4_6LayoutINS5_IJSC_SC_SC_EEENS5_IJNSA_ILi0EEESW_SW_EEEEENS5_IJNS4_10UnderscoreESZ_SZ_EEEEENS4_13SM90_TMA_LOADENS4_14ComposedLayoutINS4_7SwizzleILi3ELi4ELi3EEENS4_18smem_ptr_flag_bitsILi16EEENSU_INS5_IJSB_SG_EEENS5_IJSG_SC_EEEEEEEvNS4_8identityENS4_23SM90_TMA_LOAD_MULTICASTES1B_vS1C_EENS_8epilogue10collective6detail29Sm90TmaWarpSpecializedAdapterINS1G_15DefaultEpilogueISJ_SK_SK_NS1F_6thread17LinearCombinationISJ_Li1EffLNS1K_9ScaleType4KindE0ELNS_15FloatRoundStyleE2ESJ_EENS1_15EpilogueDefaultEEEEEvvEEEEvNT_6ParamsE,"aw",@nobits
	.sectionflags	@""
	.align	16
	.zero		1024


//--------------------- .nv.shared.reserved.0     --------------------------
	.section	.nv.shared.reserved.0,"aw",@nobits
	.weak		__nv_reservedSMEM_offset_0_alias
	.size		__nv_reservedSMEM_offset_0_alias, 0, 0
	.other		__nv_reservedSMEM_offset_0_alias,@"STO_CUDA_RESERVED_SHARED STV_DEFAULT"
__nv_reservedSMEM_offset_0_alias:
	.zero		0


//--------------------- .nv.global                --------------------------
	.section	.nv.global,"aw",@nobits
.nv.global:
	.type		_ZN40_INTERNAL_0ad19bab_4_k_cu_f7323060_175274cute1_E,@object
	.size		_ZN40_INTERNAL_0ad19bab_4_k_cu_f7323060_175274cute1_E,(_ZN40_INTERNAL_0ad19bab_4_k_cu_f7323060_175274cuda3std3__45__cpo6cbeginE - _ZN40_INTERNAL_0ad19bab_4_k_cu_f7323060_175274cute1_E)
_ZN40_INTERNAL_0ad19bab_4_k_cu_f7323060_175274cute1_E:
	.zero		1
	.type		_ZN40_INTERNAL_0ad19bab_4_k_cu_f7323060_175274cuda3std3__45__cpo6cbeginE,@object
	.size		_ZN40_INTERNAL_0ad19bab_4_k_cu_f7323060_175274cuda3std3__45__cpo6cbeginE,(_ZN40_INTERNAL_0ad19bab_4_k_cu_f7323060_175274cuda3std3__48in_placeE - _ZN40_INTERNAL_0ad19bab_4_k_cu_f7323060_175274cuda3std3__45__cpo6cbeginE)
_ZN40_INTERNAL_0ad19bab_4_k_cu_f7323060_175274cuda3std3__45__cpo6cbeginE:
	.zero		1
	.type		_ZN40_INTERNAL_0ad19bab_4_k_cu_f7323060_175274cuda3std3__48in_placeE,@object
	.size		_ZN40_INTERNAL_0ad19bab_4_k_cu_f7323060_175274cuda3std3__48in_placeE,(_ZN40_INTERNAL_0ad19bab_4_k_cu_f7323060_175274cuda3std6ranges3__45__cpo9iter_moveE - _ZN40_INTERNAL_0ad19bab_4_k_cu_f7323060_175274cuda3std3__48in_placeE)
_ZN40_INTERNAL_0ad19bab_4_k_cu_f7323060_175274cuda3std3__48in_placeE:
	.zero		1
	.type		_ZN40_INTERNAL_0ad19bab_4_k_cu_f7323060_175274cuda3std6ranges3__45__cpo9iter_moveE,@object
	.size		_ZN40_INTERNAL_0ad19bab_4_k_cu_f7323060_175274cuda3std6ranges3__45__cpo9iter_moveE,(_ZN40_INTERNAL_0ad19bab_4_k_cu_f7323060_175274cuda3std3__45__cpo5beginE - _ZN40_INTERNAL_0ad19bab_4_k_cu_f7323060_175274cuda3std6ranges3__45__cpo9iter_moveE)
_ZN40_INTERNAL_0ad19bab_4_k_cu_f7323060_175274cuda3std6ranges3__45__cpo9iter_moveE:
	.zero		1
	.type		_ZN40_INTERNAL_0ad19bab_4_k_cu_f7323060_175274cuda3std3__45__cpo5beginE,@object
	.size		_ZN40_INTERNAL_0ad19bab_4_k_cu_f7323060_175274cuda3std3__45__cpo5beginE,(_ZN40_INTERNAL_0ad19bab_4_k_cu_f7323060_175274cuda3std3__442_GLOBAL__N__0ad19bab_4_k_cu_f7323060_175276ignoreE - _ZN40_INTERNAL_0ad19bab_4_k_cu_f7323060_175274cuda3std3__45__cpo5beginE)
_ZN40_INTERNAL_0ad19bab_4_k_cu_f7323060_175274cuda3std3__45__cpo5beginE:
	.zero		1
	.type		_ZN40_INTERNAL_0ad19bab_4_k_cu_f7323060_175274cuda3std3__442_GLOBAL__N__0ad19bab_4_k_cu_f7323060_175276ignoreE,@object
	.size		_ZN40_INTERNAL_0ad19bab_4_k_cu_f7323060_175274cuda3std3__442_GLOBAL__N__0ad19bab_4_k_cu_f7323060_175276ignoreE,(_ZN40_INTERNAL_0ad19bab_4_k_cu_f7323060_175274cute7productE - _ZN40_INTERNAL_0ad19bab_4_k_cu_f7323060_175274cuda3std3__442_GLOBAL__N__0ad19bab_4_k_cu_f7323060_175276ignoreE)
_ZN40_INTERNAL_0ad19bab_4_k_cu_f7323060_175274cuda3std3__442_GLOBAL__N__0ad19bab_4_k_cu_f7323060_175276ignoreE:
	.zero		1
	.type		_ZN40_INTERNAL_0ad19bab_4_k_cu_f7323060_175274cute7productE,@object
	.size		_ZN40_INTERNAL_0ad19bab_4_k_cu_f7323060_175274cute7productE,(_ZN40_INTERNAL_0ad19bab_4_k_cu_f7323060_175274cuda3std3__45__cpo3endE - _ZN40_INTERNAL_0ad19bab_4_k_cu_f7323060_175274cute7productE)
_ZN40_INTERNAL_0ad19bab_4_k_cu_f7323060_175274cute7productE:
	.zero		1
	.type		_ZN40_INTERNAL_0ad19bab_4_k_cu_f7323060_175274cuda3std3__45__cpo3endE,@object
	.size		_ZN40_INTERNAL_0ad19bab_4_k_cu_f7323060_175274cuda3std3__45__cpo3endE,(_ZN40_INTERNAL_0ad19bab_4_k_cu_f7323060_175274cuda3std3__419piecewise_constructE - _ZN40_INTERNAL_0ad19bab_4_k_cu_f7323060_175274cuda3std3__45__cpo3endE)
_ZN40_INTERNAL_0ad19bab_4_k_cu_f7323060_175274cuda3std3__45__cpo3endE:
	.zero		1
	.type		_ZN40_INTERNAL_0ad19bab_4_k_cu_f7323060_175274cuda3std3__419piecewise_constructE,@object
	.size		_ZN40_INTERNAL_0ad19bab_4_k_cu_f7323060_175274cuda3std3__419piecewise_constructE,(_ZN40_INTERNAL_0ad19bab_4_k_cu_f7323060_175274cuda3std3__45__cpo4cendE - _ZN40_INTERNAL_0ad19bab_4_k_cu_f7323060_175274cuda3std3__419piecewise_constructE)
_ZN40_INTERNAL_0ad19bab_4_k_cu_f7323060_175274cuda3std3__419piecewise_constructE:
	.zero		1
	.type		_ZN40_INTERNAL_0ad19bab_4_k_cu_f7323060_175274cuda3std3__45__cpo4cendE,@object
	.size		_ZN40_INTERNAL_0ad19bab_4_k_cu_f7323060_175274cuda3std3__45__cpo4cendE,(_ZN40_INTERNAL_0ad19bab_4_k_cu_f7323060_175274cuda3std6ranges3__45__cpo4swapE - _ZN40_INTERNAL_0ad19bab_4_k_cu_f7323060_175274cuda3std3__45__cpo4cendE)
_ZN40_INTERNAL_0ad19bab_4_k_cu_f7323060_175274cuda3std3__45__cpo4cendE:
	.zero		1
	.type		_ZN40_INTERNAL_0ad19bab_4_k_cu_f7323060_175274cuda3std6ranges3__45__cpo4swapE,@object
	.size		_ZN40_INTERNAL_0ad19bab_4_k_cu_f7323060_175274cuda3std6ranges3__45__cpo4swapE,(.L_8 - _ZN40_INTERNAL_0ad19bab_4_k_cu_f7323060_175274cuda3std6ranges3__45__cpo4swapE)
_ZN40_INTERNAL_0ad19bab_4_k_cu_f7323060_175274cuda3std6ranges3__45__cpo4swapE:
	.zero		1
.L_8:


//--------------------- .nv.constant0._ZN7cutlass13device_kernelINS_4gemm6kernel13GemmUniversalIN4cute5tupleIJiiiiEEENS1_10collective13CollectiveMmaINS1_34MainloopSm90TmaGmmaWarpSpecializedILi9ENS5_IJNS4_1CILi8EEENSA_ILi1EEESC_EEENS1_32KernelTmaWarpSpecializedPingpongEEENS5_IJNSA_ILi64EEENSA_ILi128EEESG_EEENS_6half_tENS5_IJlSC_lEEESJ_SK_NS4_8TiledMMAINS4_8MMA_AtomIJNS4_4SM904GMMA26MMA_64x128x16_F32F16F16_SSILNSO_5MajorE0ELSQ_0ELNSO_7ScaleInE1ELSR_1EEEEEENS4_6LayoutINS5_IJSC_SC_SC_EEENS5_IJNSA_ILi0EEESW_SW_EEEEENS5_IJNS4_10UnderscoreESZ_SZ_EEEEENS4_13SM90_TMA_LOADENS4_14ComposedLayoutINS4_7SwizzleILi3ELi4ELi3EEENS4_18smem_ptr_flag_bitsILi16EEENSU_INS5_IJSB_SG_EEENS5_IJSG_SC_EEEEEEEvNS4_8identityENS4_23SM90_TMA_LOAD_MULTICASTES1B_vS1C_EENS_8epilogue10collective6detail29Sm90TmaWarpSpecializedAdapterINS1G_15DefaultEpilogueISJ_SK_SK_NS1F_6thread17LinearCombinationISJ_Li1EffLNS1K_9ScaleType4KindE0ELNS_15FloatRoundStyleE2ESJ_EENS1_15EpilogueDefaultEEEEEvvEEEEvNT_6ParamsE --------------------------
	.section	.nv.constant0._ZN7cutlass13device_kernelINS_4gemm6kernel13GemmUniversalIN4cute5tupleIJiiiiEEENS1_10collective13CollectiveMmaINS1_34MainloopSm90TmaGmmaWarpSpecializedILi9ENS5_IJNS4_1CILi8EEENSA_ILi1EEESC_EEENS1_32KernelTmaWarpSpecializedPingpongEEENS5_IJNSA_ILi64EEENSA_ILi128EEESG_EEENS_6half_tENS5_IJlSC_lEEESJ_SK_NS4_8TiledMMAINS4_8MMA_AtomIJNS4_4SM904GMMA26MMA_64x128x16_F32F16F16_SSILNSO_5MajorE0ELSQ_0ELNSO_7ScaleInE1ELSR_1EEEEEENS4_6LayoutINS5_IJSC_SC_SC_EEENS5_IJNSA_ILi0EEESW_SW_EEEEENS5_IJNS4_10UnderscoreESZ_SZ_EEEEENS4_13SM90_TMA_LOADENS4_14ComposedLayoutINS4_7SwizzleILi3ELi4ELi3EEENS4_18smem_ptr_flag_bitsILi16EEENSU_INS5_IJSB_SG_EEENS5_IJSG_SC_EEEEEEEvNS4_8identityENS4_23SM90_TMA_LOAD_MULTICASTES1B_vS1C_EENS_8epilogue10collective6detail29Sm90TmaWarpSpecializedAdapterINS1G_15DefaultEpilogueISJ_SK_SK_NS1F_6thread17LinearCombinationISJ_Li1EffLNS1K_9ScaleType4KindE0ELNS_15FloatRoundStyleE2ESJ_EENS1_15EpilogueDefaultEEEEEvvEEEEvNT_6ParamsE,"a",@progbits
	.sectionflags	@""
	.align	4
.nv.constant0._ZN7cutlass13device_kernelINS_4gemm6kernel13GemmUniversalIN4cute5tupleIJiiiiEEENS1_10collective13CollectiveMmaINS1_34MainloopSm90TmaGmmaWarpSpecializedILi9ENS5_IJNS4_1CILi8EEENSA_ILi1EEESC_EEENS1_32KernelTmaWarpSpecializedPingpongEEENS5_IJNSA_ILi64EEENSA_ILi128EEESG_EEENS_6half_tENS5_IJlSC_lEEESJ_SK_NS4_8TiledMMAINS4_8MMA_AtomIJNS4_4SM904GMMA26MMA_64x128x16_F32F16F16_SSILNSO_5MajorE0ELSQ_0ELNSO_7ScaleInE1ELSR_1EEEEEENS4_6LayoutINS5_IJSC_SC_SC_EEENS5_IJNSA_ILi0EEESW_SW_EEEEENS5_IJNS4_10UnderscoreESZ_SZ_EEEEENS4_13SM90_TMA_LOADENS4_14ComposedLayoutINS4_7SwizzleILi3ELi4ELi3EEENS4_18smem_ptr_flag_bitsILi16EEENSU_INS5_IJSB_SG_EEENS5_IJSG_SC_EEEEEEEvNS4_8identityENS4_23SM90_TMA_LOAD_MULTICASTES1B_vS1C_EENS_8epilogue10collective6detail29Sm90TmaWarpSpecializedAdapterINS1G_15DefaultEpilogueISJ_SK_SK_NS1F_6thread17LinearCombinationISJ_Li1EffLNS1K_9ScaleType4KindE0ELNS_15FloatRoundStyleE2ESJ_EENS1_15EpilogueDefaultEEEEEvvEEEEvNT_6ParamsE:
	.zero		1664


//--------------------- SYMBOLS --------------------------

	.type		.nv.reservedSmem.offset0,@object
	.size		.nv.reservedSmem.offset0,0x4
	.type		__assertfail,@function
